//
// Generated by NVIDIA NVVM Compiler
//
// Compiler Build ID: CL-36424714
// Cuda compilation tools, release 13.0, V13.0.88
// Based on NVVM 20.0.0
//

.version 9.0
.target sm_100
.address_size 64

	// .globl	_Z14naive_roi_histPKhiiiiiihPj
// _ZZ19fast_roihist_kernelPKhiiiiiihPjE4smem has been demoted

.visible .entry _Z14naive_roi_histPKhiiiiiihPj(
	.param .u64 .ptr .align 1 _Z14naive_roi_histPKhiiiiiihPj_param_0,
	.param .u32 _Z14naive_roi_histPKhiiiiiihPj_param_1,
	.param .u32 _Z14naive_roi_histPKhiiiiiihPj_param_2,
	.param .u32 _Z14naive_roi_histPKhiiiiiihPj_param_3,
	.param .u32 _Z14naive_roi_histPKhiiiiiihPj_param_4,
	.param .u32 _Z14naive_roi_histPKhiiiiiihPj_param_5,
	.param .u32 _Z14naive_roi_histPKhiiiiiihPj_param_6,
	.param .u8 _Z14naive_roi_histPKhiiiiiihPj_param_7,
	.param .u64 .ptr .align 1 _Z14naive_roi_histPKhiiiiiihPj_param_8
)
{
	.reg .pred 	%p<12>;
	.reg .b16 	%rs<5>;
	.reg .b32 	%r<23>;
	.reg .b64 	%rd<11>;

	ld.param.u64 	%rd1, [_Z14naive_roi_histPKhiiiiiihPj_param_0];
	ld.param.u32 	%r5, [_Z14naive_roi_histPKhiiiiiihPj_param_1];
	ld.param.u32 	%r6, [_Z14naive_roi_histPKhiiiiiihPj_param_2];
	ld.param.u32 	%r7, [_Z14naive_roi_histPKhiiiiiihPj_param_3];
	ld.param.u32 	%r8, [_Z14naive_roi_histPKhiiiiiihPj_param_4];
	ld.param.u32 	%r9, [_Z14naive_roi_histPKhiiiiiihPj_param_5];
	ld.param.u32 	%r11, [_Z14naive_roi_histPKhiiiiiihPj_param_6];
	ld.param.u8 	%rs4, [_Z14naive_roi_histPKhiiiiiihPj_param_7];
	ld.param.u64 	%rd2, [_Z14naive_roi_histPKhiiiiiihPj_param_8];
	mov.u32 	%r12, %tid.x;
	mov.u32 	%r13, %ctaid.x;
	mov.u32 	%r14, %ntid.x;
	mad.lo.s32 	%r1, %r13, %r14, %r12;
	mov.u32 	%r15, %tid.y;
	mov.u32 	%r16, %ctaid.y;
	mov.u32 	%r17, %ntid.y;
	mad.lo.s32 	%r18, %r16, %r17, %r15;
	setp.ge.s32 	%p1, %r1, %r11;
	setp.ge.s32 	%p2, %r18, %r9;
	or.pred  	%p3, %p1, %p2;
	@%p3 bra 	$L__BB0_4;
	add.s32 	%r3, %r7, %r1;
	add.s32 	%r4, %r8, %r18;
	setp.lt.s32 	%p4, %r3, 0;
	setp.ge.s32 	%p5, %r3, %r6;
	or.pred  	%p6, %p4, %p5;
	setp.lt.s32 	%p7, %r4, 0;
	setp.ge.s32 	%p8, %r4, %r5;
	or.pred  	%p9, %p7, %p8;
	or.pred  	%p11, %p6, %p9;
	@%p11 bra 	$L__BB0_3;
	cvt.u64.u32 	%rd3, %r3;
	mul.lo.s32 	%r19, %r4, %r6;
	cvt.s64.s32 	%rd4, %r19;
	add.s64 	%rd5, %rd4, %rd3;
	cvta.to.global.u64 	%rd6, %rd1;
	add.s64 	%rd7, %rd6, %rd5;
	ld.global.u8 	%rs4, [%rd7];
$L__BB0_3:
	cvta.to.global.u64 	%rd8, %rd2;
	cvt.u32.u16 	%r20, %rs4;
	and.b32  	%r21, %r20, 255;
	mul.wide.u32 	%rd9, %r21, 4;
	add.s64 	%rd10, %rd8, %rd9;
	atom.global.add.u32 	%r22, [%rd10], 1;
$L__BB0_4:
	ret;

}
	// .globl	_Z19fast_roihist_kernelPKhiiiiiihPj
.visible .entry _Z19fast_roihist_kernelPKhiiiiiihPj(
	.param .u64 .ptr .align 1 _Z19fast_roihist_kernelPKhiiiiiihPj_param_0,
	.param .u32 _Z19fast_roihist_kernelPKhiiiiiihPj_param_1,
	.param .u32 _Z19fast_roihist_kernelPKhiiiiiihPj_param_2,
	.param .u32 _Z19fast_roihist_kernelPKhiiiiiihPj_param_3,
	.param .u32 _Z19fast_roihist_kernelPKhiiiiiihPj_param_4,
	.param .u32 _Z19fast_roihist_kernelPKhiiiiiihPj_param_5,
	.param .u32 _Z19fast_roihist_kernelPKhiiiiiihPj_param_6,
	.param .u8 _Z19fast_roihist_kernelPKhiiiiiihPj_param_7,
	.param .u64 .ptr .align 1 _Z19fast_roihist_kernelPKhiiiiiihPj_param_8
)
{
	.reg .pred 	%p<54>;
	.reg .b16 	%rs<30>;
	.reg .b32 	%r<196>;
	.reg .b64 	%rd<55>;
	// demoted variable
	.shared .align 4 .b8 _ZZ19fast_roihist_kernelPKhiiiiiihPjE4smem[1024];
	ld.param.u64 	%rd12, [_Z19fast_roihist_kernelPKhiiiiiihPj_param_0];
	ld.param.u32 	%r71, [_Z19fast_roihist_kernelPKhiiiiiihPj_param_1];
	ld.param.u32 	%r72, [_Z19fast_roihist_kernelPKhiiiiiihPj_param_2];
	ld.param.u32 	%r74, [_Z19fast_roihist_kernelPKhiiiiiihPj_param_4];
	ld.param.u32 	%r75, [_Z19fast_roihist_kernelPKhiiiiiihPj_param_5];
	ld.param.u8 	%rs15, [_Z19fast_roihist_kernelPKhiiiiiihPj_param_7];
	cvta.to.global.u64 	%rd1, %rd12;
	mov.u32 	%r1, %tid.x;
	mov.u32 	%r77, %ctaid.x;
	mov.u32 	%r2, %ntid.x;
	mad.lo.s32 	%r185, %r77, %r2, %r1;
	mov.u32 	%r4, %tid.y;
	mov.u32 	%r78, %ctaid.y;
	mov.u32 	%r5, %ntid.y;
	mad.lo.s32 	%r6, %r78, %r5, %r4;
	mov.u32 	%r79, %nctaid.x;
	mov.u32 	%r80, %nctaid.y;
	mul.lo.s32 	%r7, %r5, %r80;
	mul.lo.s32 	%r8, %r2, %r5;
	mad.lo.s32 	%r9, %r78, %r79, %r77;
	mad.lo.s32 	%r195, %r4, %r2, %r1;
	setp.gt.u32 	%p5, %r195, 255;
	@%p5 bra 	$L__BB1_7;
	add.s32 	%r81, %r195, %r8;
	max.u32 	%r82, %r81, 256;
	setp.lt.u32 	%p6, %r81, 256;
	selp.u32 	%r83, 1, 0, %p6;
	add.s32 	%r84, %r81, %r83;
	sub.s32 	%r85, %r82, %r84;
	div.u32 	%r86, %r85, %r8;
	add.s32 	%r11, %r86, %r83;
	and.b32  	%r87, %r11, 3;
	setp.eq.s32 	%p7, %r87, 3;
	mov.u32 	%r184, %r195;
	@%p7 bra 	$L__BB1_4;
	add.s32 	%r88, %r11, 1;
	and.b32  	%r89, %r88, 3;
	shl.b32 	%r90, %r195, 2;
	mov.u32 	%r91, _ZZ19fast_roihist_kernelPKhiiiiiihPjE4smem;
	add.s32 	%r181, %r91, %r90;
	shl.b32 	%r13, %r8, 2;
	neg.s32 	%r180, %r89;
	mad.lo.s32 	%r92, %r5, %r89, %r4;
	mad.lo.s32 	%r184, %r2, %r92, %r1;
$L__BB1_3:
	.pragma "nounroll";
	mov.b32 	%r93, 0;
	st.shared.u32 	[%r181], %r93;
	add.s32 	%r181, %r181, %r13;
	add.s32 	%r180, %r180, 1;
	setp.ne.s32 	%p8, %r180, 0;
	@%p8 bra 	$L__BB1_3;
$L__BB1_4:
	setp.lt.u32 	%p9, %r11, 3;
	@%p9 bra 	$L__BB1_7;
	shl.b32 	%r21, %r8, 2;
	shl.b32 	%r94, %r184, 2;
	mov.u32 	%r95, _ZZ19fast_roihist_kernelPKhiiiiiihPjE4smem;
	add.s32 	%r183, %r95, %r94;
	shl.b32 	%r23, %r8, 4;
	shl.b32 	%r24, %r8, 3;
	mul.lo.s32 	%r25, %r8, 12;
$L__BB1_6:
	.pragma "nounroll";
	mov.b32 	%r96, 0;
	st.shared.u32 	[%r183], %r96;
	add.s32 	%r97, %r183, %r21;
	st.shared.u32 	[%r97], %r96;
	add.s32 	%r98, %r183, %r24;
	st.shared.u32 	[%r98], %r96;
	add.s32 	%r99, %r183, %r25;
	st.shared.u32 	[%r99], %r96;
	add.s32 	%r184, %r184, %r21;
	add.s32 	%r183, %r183, %r23;
	setp.lt.u32 	%p10, %r184, 256;
	@%p10 bra 	$L__BB1_6;
$L__BB1_7:
	ld.param.u32 	%r178, [_Z19fast_roihist_kernelPKhiiiiiihPj_param_6];
	bar.sync 	0;
	setp.ge.s32 	%p11, %r185, %r178;
	@%p11 bra 	$L__BB1_31;
	add.s32 	%r30, %r6, %r7;
	max.s32 	%r100, %r75, %r30;
	setp.lt.s32 	%p12, %r30, %r75;
	selp.u32 	%r101, 1, 0, %p12;
	add.s32 	%r102, %r30, %r101;
	sub.s32 	%r103, %r100, %r102;
	div.u32 	%r104, %r103, %r7;
	add.s32 	%r31, %r104, %r101;
	add.s32 	%r105, %r6, %r74;
	setp.lt.s32 	%p13, %r105, 0;
	setp.ge.s32 	%p14, %r105, %r71;
	or.pred  	%p1, %p13, %p14;
	add.s32 	%r106, %r105, %r7;
	setp.lt.s32 	%p15, %r106, 0;
	setp.ge.s32 	%p16, %r106, %r71;
	or.pred  	%p2, %p15, %p16;
	mul.lo.s32 	%r107, %r106, %r72;
	cvt.s64.s32 	%rd2, %r107;
	add.s32 	%r32, %r30, %r7;
	add.s32 	%r108, %r106, %r7;
	setp.lt.s32 	%p17, %r108, 0;
	setp.ge.s32 	%p18, %r108, %r71;
	or.pred  	%p3, %p17, %p18;
	mul.lo.s32 	%r109, %r108, %r72;
	cvt.s64.s32 	%rd3, %r109;
$L__BB1_9:
	setp.ge.s32 	%p19, %r6, %r75;
	@%p19 bra 	$L__BB1_30;
	ld.param.u32 	%r177, [_Z19fast_roihist_kernelPKhiiiiiihPj_param_3];
	and.b32  	%r110, %r31, 3;
	setp.eq.s32 	%p20, %r110, 3;
	add.s32 	%r111, %r185, %r177;
	setp.lt.s32 	%p21, %r111, 0;
	setp.ge.s32 	%p22, %r111, %r72;
	or.pred  	%p4, %p21, %p22;
	cvt.u64.u32 	%rd4, %r111;
	mov.u32 	%r186, %r6;
	@%p20 bra 	$L__BB1_20;
	or.pred  	%p23, %p4, %p1;
	mov.u16 	%rs23, %rs15;
	@%p23 bra 	$L__BB1_13;
	add.s32 	%r112, %r6, %r74;
	mul.lo.s32 	%r113, %r112, %r72;
	cvt.s64.s32 	%rd13, %r113;
	add.s64 	%rd14, %rd13, %rd4;
	add.s64 	%rd15, %rd1, %rd14;
	ld.global.u8 	%rs23, [%rd15];
$L__BB1_13:
	setp.eq.s32 	%p24, %r110, 0;
	mul.wide.u16 	%r115, %rs23, 4;
	mov.u32 	%r116, _ZZ19fast_roihist_kernelPKhiiiiiihPjE4smem;
	add.s32 	%r117, %r116, %r115;
	atom.shared.add.u32 	%r118, [%r117], 1;
	mov.u32 	%r186, %r30;
	@%p24 bra 	$L__BB1_20;
	or.pred  	%p25, %p4, %p2;
	mov.u16 	%rs24, %rs15;
	@%p25 bra 	$L__BB1_16;
	add.s64 	%rd16, %rd2, %rd4;
	add.s64 	%rd17, %rd1, %rd16;
	ld.global.u8 	%rs24, [%rd17];
$L__BB1_16:
	setp.eq.s32 	%p26, %r110, 1;
	mul.wide.u16 	%r120, %rs24, 4;
	add.s32 	%r122, %r116, %r120;
	atom.shared.add.u32 	%r123, [%r122], 1;
	mov.u32 	%r186, %r32;
	@%p26 bra 	$L__BB1_20;
	or.pred  	%p27, %p4, %p3;
	mov.u16 	%rs25, %rs15;
	@%p27 bra 	$L__BB1_19;
	add.s64 	%rd18, %rd3, %rd4;
	add.s64 	%rd19, %rd1, %rd18;
	ld.global.u8 	%rs25, [%rd19];
$L__BB1_19:
	add.s32 	%r186, %r32, %r7;
	mul.wide.u16 	%r124, %rs25, 4;
	add.s32 	%r126, %r116, %r124;
	atom.shared.add.u32 	%r127, [%r126], 1;
$L__BB1_20:
	setp.lt.u32 	%p28, %r31, 3;
	@%p28 bra 	$L__BB1_30;
$L__BB1_21:
	add.s32 	%r37, %r186, %r74;
	setp.lt.s32 	%p29, %r37, 0;
	setp.ge.s32 	%p30, %r37, %r71;
	or.pred  	%p31, %p29, %p30;
	or.pred  	%p33, %p4, %p31;
	mov.u16 	%rs26, %rs15;
	@%p33 bra 	$L__BB1_23;
	mul.lo.s32 	%r128, %r37, %r72;
	cvt.s64.s32 	%rd20, %r128;
	add.s64 	%rd21, %rd20, %rd4;
	add.s64 	%rd22, %rd1, %rd21;
	ld.global.u8 	%rs26, [%rd22];
$L__BB1_23:
	mul.wide.u16 	%r129, %rs26, 4;
	mov.u32 	%r130, _ZZ19fast_roihist_kernelPKhiiiiiihPjE4smem;
	add.s32 	%r131, %r130, %r129;
	atom.shared.add.u32 	%r132, [%r131], 1;
	add.s32 	%r38, %r37, %r7;
	setp.lt.s32 	%p34, %r38, 0;
	setp.ge.s32 	%p35, %r38, %r71;
	or.pred  	%p36, %p34, %p35;
	or.pred  	%p37, %p4, %p36;
	mov.u16 	%rs27, %rs15;
	@%p37 bra 	$L__BB1_25;
	mul.lo.s32 	%r133, %r38, %r72;
	cvt.s64.s32 	%rd23, %r133;
	add.s64 	%rd24, %rd23, %rd4;
	add.s64 	%rd25, %rd1, %rd24;
	ld.global.u8 	%rs27, [%rd25];
$L__BB1_25:
	mul.wide.u16 	%r134, %rs27, 4;
	mov.u32 	%r135, _ZZ19fast_roihist_kernelPKhiiiiiihPjE4smem;
	add.s32 	%r136, %r135, %r134;
	atom.shared.add.u32 	%r137, [%r136], 1;
	add.s32 	%r39, %r38, %r7;
	setp.lt.s32 	%p38, %r39, 0;
	setp.ge.s32 	%p39, %r39, %r71;
	or.pred  	%p40, %p38, %p39;
	or.pred  	%p41, %p4, %p40;
	mov.u16 	%rs28, %rs15;
	@%p41 bra 	$L__BB1_27;
	mul.lo.s32 	%r138, %r39, %r72;
	cvt.s64.s32 	%rd26, %r138;
	add.s64 	%rd27, %rd26, %rd4;
	add.s64 	%rd28, %rd1, %rd27;
	ld.global.u8 	%rs28, [%rd28];
$L__BB1_27:
	mul.wide.u16 	%r139, %rs28, 4;
	mov.u32 	%r140, _ZZ19fast_roihist_kernelPKhiiiiiihPjE4smem;
	add.s32 	%r141, %r140, %r139;
	atom.shared.add.u32 	%r142, [%r141], 1;
	add.s32 	%r40, %r39, %r7;
	setp.lt.s32 	%p42, %r40, 0;
	setp.ge.s32 	%p43, %r40, %r71;
	or.pred  	%p44, %p42, %p43;
	or.pred  	%p45, %p4, %p44;
	mov.u16 	%rs29, %rs15;
	@%p45 bra 	$L__BB1_29;
	mul.lo.s32 	%r143, %r40, %r72;
	cvt.s64.s32 	%rd29, %r143;
	add.s64 	%rd30, %rd29, %rd4;
	add.s64 	%rd31, %rd1, %rd30;
	ld.global.u8 	%rs29, [%rd31];
$L__BB1_29:
	mul.wide.u16 	%r144, %rs29, 4;
	add.s32 	%r146, %r140, %r144;
	atom.shared.add.u32 	%r147, [%r146], 1;
	shl.b32 	%r148, %r7, 2;
	add.s32 	%r186, %r148, %r186;
	setp.lt.s32 	%p46, %r186, %r75;
	@%p46 bra 	$L__BB1_21;
$L__BB1_30:
	ld.param.u32 	%r179, [_Z19fast_roihist_kernelPKhiiiiiihPj_param_6];
	mov.u32 	%r149, %nctaid.x;
	mad.lo.s32 	%r185, %r2, %r149, %r185;
	setp.lt.s32 	%p47, %r185, %r179;
	@%p47 bra 	$L__BB1_9;
$L__BB1_31:
	setp.gt.u32 	%p48, %r195, 255;
	bar.sync 	0;
	shl.b32 	%r150, %r9, 8;
	cvt.s64.s32 	%rd5, %r150;
	@%p48 bra 	$L__BB1_38;
	ld.param.u64 	%rd53, [_Z19fast_roihist_kernelPKhiiiiiihPj_param_8];
	cvta.to.global.u64 	%rd6, %rd53;
	add.s32 	%r151, %r195, %r8;
	max.u32 	%r152, %r151, 256;
	setp.lt.u32 	%p49, %r151, 256;
	selp.u32 	%r153, 1, 0, %p49;
	add.s32 	%r154, %r151, %r153;
	sub.s32 	%r155, %r152, %r154;
	div.u32 	%r156, %r155, %r8;
	add.s32 	%r43, %r156, %r153;
	and.b32  	%r157, %r43, 3;
	setp.eq.s32 	%p50, %r157, 3;
	@%p50 bra 	$L__BB1_35;
	add.s32 	%r158, %r43, 1;
	and.b32  	%r159, %r158, 3;
	mul.wide.u32 	%rd32, %r4, %r2;
	add.s64 	%rd33, %rd32, %rd5;
	cvt.u64.u32 	%rd34, %r1;
	add.s64 	%rd35, %rd33, %rd34;
	shl.b64 	%rd36, %rd35, 2;
	add.s64 	%rd54, %rd6, %rd36;
	mul.wide.u32 	%rd8, %r8, 4;
	shl.b32 	%r160, %r195, 2;
	mov.u32 	%r161, _ZZ19fast_roihist_kernelPKhiiiiiihPjE4smem;
	add.s32 	%r189, %r161, %r160;
	shl.b32 	%r45, %r8, 2;
	neg.s32 	%r188, %r159;
	mad.lo.s32 	%r162, %r5, %r159, %r4;
	mad.lo.s32 	%r195, %r2, %r162, %r1;
$L__BB1_34:
	.pragma "nounroll";
	ld.shared.u32 	%r163, [%r189];
	st.global.u32 	[%rd54], %r163;
	add.s64 	%rd54, %rd54, %rd8;
	add.s32 	%r189, %r189, %r45;
	add.s32 	%r188, %r188, 1;
	setp.ne.s32 	%p51, %r188, 0;
	@%p51 bra 	$L__BB1_34;
$L__BB1_35:
	setp.lt.u32 	%p52, %r43, 3;
	@%p52 bra 	$L__BB1_38;
	shl.b32 	%r164, %r8, 1;
	add.s32 	%r194, %r195, %r164;
	shl.b32 	%r54, %r8, 2;
	mad.lo.s32 	%r193, %r8, 3, %r195;
	add.s32 	%r192, %r195, %r8;
	shl.b32 	%r165, %r195, 2;
	mov.u32 	%r166, _ZZ19fast_roihist_kernelPKhiiiiiihPjE4smem;
	add.s32 	%r191, %r166, %r165;
	shl.b32 	%r58, %r8, 4;
	shl.b32 	%r59, %r8, 3;
	mul.lo.s32 	%r60, %r8, 12;
$L__BB1_37:
	ld.shared.u32 	%r167, [%r191];
	cvt.u64.u32 	%rd37, %r195;
	add.s64 	%rd38, %rd37, %rd5;
	shl.b64 	%rd39, %rd38, 2;
	add.s64 	%rd40, %rd6, %rd39;
	st.global.u32 	[%rd40], %r167;
	add.s32 	%r168, %r195, %r8;
	add.s32 	%r169, %r191, %r54;
	ld.shared.u32 	%r170, [%r169];
	cvt.u64.u32 	%rd41, %r192;
	add.s64 	%rd42, %rd41, %rd5;
	shl.b64 	%rd43, %rd42, 2;
	add.s64 	%rd44, %rd6, %rd43;
	st.global.u32 	[%rd44], %r170;
	add.s32 	%r171, %r168, %r8;
	add.s32 	%r172, %r191, %r59;
	ld.shared.u32 	%r173, [%r172];
	cvt.u64.u32 	%rd45, %r194;
	add.s64 	%rd46, %rd45, %rd5;
	shl.b64 	%rd47, %rd46, 2;
	add.s64 	%rd48, %rd6, %rd47;
	st.global.u32 	[%rd48], %r173;
	add.s32 	%r174, %r171, %r8;
	add.s32 	%r175, %r191, %r60;
	ld.shared.u32 	%r176, [%r175];
	cvt.u64.u32 	%rd49, %r193;
	add.s64 	%rd50, %rd49, %rd5;
	shl.b64 	%rd51, %rd50, 2;
	add.s64 	%rd52, %rd6, %rd51;
	st.global.u32 	[%rd52], %r176;
	add.s32 	%r195, %r174, %r8;
	add.s32 	%r194, %r194, %r54;
	add.s32 	%r193, %r193, %r54;
	add.s32 	%r192, %r192, %r54;
	add.s32 	%r191, %r191, %r58;
	setp.lt.u32 	%p53, %r195, 256;
	@%p53 bra 	$L__BB1_37;
$L__BB1_38:
	ret;

}
	// .globl	_Z15merge_histogramPKjjPj
.visible .entry _Z15merge_histogramPKjjPj(
	.param .u64 .ptr .align 1 _Z15merge_histogramPKjjPj_param_0,
	.param .u32 _Z15merge_histogramPKjjPj_param_1,
	.param .u64 .ptr .align 1 _Z15merge_histogramPKjjPj_param_2
)
{
	.reg .pred 	%p<11>;
	.reg .b32 	%r<120>;
	.reg .b64 	%rd<15>;

	ld.param.u64 	%rd3, [_Z15merge_histogramPKjjPj_param_0];
	ld.param.u32 	%r35, [_Z15merge_histogramPKjjPj_param_1];
	ld.param.u64 	%rd2, [_Z15merge_histogramPKjjPj_param_2];
	cvta.to.global.u64 	%rd1, %rd3;
	mov.u32 	%r36, %tid.x;
	mov.u32 	%r37, %ctaid.x;
	mov.u32 	%r38, %ntid.x;
	mad.lo.s32 	%r1, %r37, %r38, %r36;
	setp.gt.s32 	%p1, %r1, 255;
	@%p1 bra 	$L__BB2_15;
	setp.eq.s32 	%p2, %r35, 0;
	mov.b32 	%r119, 0;
	@%p2 bra 	$L__BB2_14;
	and.b32  	%r2, %r35, 15;
	setp.lt.u32 	%p3, %r35, 16;
	mov.b32 	%r111, 0;
	mov.u32 	%r119, %r111;
	@%p3 bra 	$L__BB2_5;
	and.b32  	%r111, %r35, -16;
	neg.s32 	%r105, %r111;
	mov.b32 	%r119, 0;
	mov.u32 	%r104, %r1;
$L__BB2_4:
	.pragma "nounroll";
	mul.wide.s32 	%rd4, %r104, 4;
	add.s64 	%rd5, %rd1, %rd4;
	ld.global.u32 	%r43, [%rd5];
	add.s32 	%r44, %r43, %r119;
	ld.global.u32 	%r45, [%rd5+1024];
	add.s32 	%r46, %r45, %r44;
	ld.global.u32 	%r47, [%rd5+2048];
	add.s32 	%r48, %r47, %r46;
	ld.global.u32 	%r49, [%rd5+3072];
	add.s32 	%r50, %r49, %r48;
	ld.global.u32 	%r51, [%rd5+4096];
	add.s32 	%r52, %r51, %r50;
	ld.global.u32 	%r53, [%rd5+5120];
	add.s32 	%r54, %r53, %r52;
	ld.global.u32 	%r55, [%rd5+6144];
	add.s32 	%r56, %r55, %r54;
	ld.global.u32 	%r57, [%rd5+7168];
	add.s32 	%r58, %r57, %r56;
	ld.global.u32 	%r59, [%rd5+8192];
	add.s32 	%r60, %r59, %r58;
	ld.global.u32 	%r61, [%rd5+9216];
	add.s32 	%r62, %r61, %r60;
	ld.global.u32 	%r63, [%rd5+10240];
	add.s32 	%r64, %r63, %r62;
	ld.global.u32 	%r65, [%rd5+11264];
	add.s32 	%r66, %r65, %r64;
	ld.global.u32 	%r67, [%rd5+12288];
	add.s32 	%r68, %r67, %r66;
	ld.global.u32 	%r69, [%rd5+13312];
	add.s32 	%r70, %r69, %r68;
	ld.global.u32 	%r71, [%rd5+14336];
	add.s32 	%r72, %r71, %r70;
	ld.global.u32 	%r73, [%rd5+15360];
	add.s32 	%r119, %r73, %r72;
	add.s32 	%r105, %r105, 16;
	add.s32 	%r104, %r104, 4096;
	setp.ne.s32 	%p4, %r105, 0;
	@%p4 bra 	$L__BB2_4;
$L__BB2_5:
	setp.eq.s32 	%p5, %r2, 0;
	@%p5 bra 	$L__BB2_14;
	and.b32  	%r14, %r35, 7;
	setp.lt.u32 	%p6, %r2, 8;
	@%p6 bra 	$L__BB2_8;
	shl.b32 	%r75, %r111, 8;
	add.s32 	%r76, %r75, %r1;
	mul.wide.s32 	%rd6, %r76, 4;
	add.s64 	%rd7, %rd1, %rd6;
	ld.global.u32 	%r77, [%rd7];
	add.s32 	%r78, %r77, %r119;
	ld.global.u32 	%r79, [%rd7+1024];
	add.s32 	%r80, %r79, %r78;
	ld.global.u32 	%r81, [%rd7+2048];
	add.s32 	%r82, %r81, %r80;
	ld.global.u32 	%r83, [%rd7+3072];
	add.s32 	%r84, %r83, %r82;
	ld.global.u32 	%r85, [%rd7+4096];
	add.s32 	%r86, %r85, %r84;
	ld.global.u32 	%r87, [%rd7+5120];
	add.s32 	%r88, %r87, %r86;
	ld.global.u32 	%r89, [%rd7+6144];
	add.s32 	%r90, %r89, %r88;
	ld.global.u32 	%r91, [%rd7+7168];
	add.s32 	%r119, %r91, %r90;
	add.s32 	%r111, %r111, 8;
$L__BB2_8:
	setp.eq.s32 	%p7, %r14, 0;
	@%p7 bra 	$L__BB2_14;
	and.b32  	%r20, %r35, 3;
	setp.lt.u32 	%p8, %r14, 4;
	@%p8 bra 	$L__BB2_11;
	shl.b32 	%r93, %r111, 8;
	add.s32 	%r94, %r93, %r1;
	mul.wide.s32 	%rd8, %r94, 4;
	add.s64 	%rd9, %rd1, %rd8;
	ld.global.u32 	%r95, [%rd9];
	add.s32 	%r96, %r95, %r119;
	ld.global.u32 	%r97, [%rd9+1024];
	add.s32 	%r98, %r97, %r96;
	ld.global.u32 	%r99, [%rd9+2048];
	add.s32 	%r100, %r99, %r98;
	ld.global.u32 	%r101, [%rd9+3072];
	add.s32 	%r119, %r101, %r100;
	add.s32 	%r111, %r111, 4;
$L__BB2_11:
	setp.eq.s32 	%p9, %r20, 0;
	@%p9 bra 	$L__BB2_14;
	shl.b32 	%r102, %r111, 8;
	add.s32 	%r117, %r1, %r102;
	neg.s32 	%r116, %r20;
$L__BB2_13:
	.pragma "nounroll";
	mul.wide.s32 	%rd10, %r117, 4;
	add.s64 	%rd11, %rd1, %rd10;
	ld.global.u32 	%r103, [%rd11];
	add.s32 	%r119, %r103, %r119;
	add.s32 	%r117, %r117, 256;
	add.s32 	%r116, %r116, 1;
	setp.ne.s32 	%p10, %r116, 0;
	@%p10 bra 	$L__BB2_13;
$L__BB2_14:
	cvta.to.global.u64 	%rd12, %rd2;
	mul.wide.s32 	%rd13, %r1, 4;
	add.s64 	%rd14, %rd12, %rd13;
	st.global.u32 	[%rd14], %r119;
$L__BB2_15:
	ret;

}


// ===== COMPILED SASS (sm_100) =====

	.target	sm_100

	.elftype	@"ET_EXEC"


//--------------------- .note.nv.tkinfo           --------------------------
	.section	.note.nv.tkinfo,"",@"SHT_NOTE"
	.sectionflags	@"SHF_NOTE_NV_TKINFO"
	.tkinfo
        /*0018*/ 	.word	0x00000002
        /*0030*/ 	.string	""
        /*0030*/ 	.string	"ptxas"
        /*0030*/ 	.string	"Cuda compilation tools, release 13.0, V13.0.88"
        /*0030*/ 	.string	"Build cuda_13.0.r13.0/compiler.36424714_0"
        /*0030*/ 	.string	"-arch sm_100 -m 64 "



//--------------------- .note.nv.cuinfo           --------------------------
	.section	.note.nv.cuinfo,"",@"SHT_NOTE"
	.sectionflags	@"SHF_NOTE_NV_CUINFO"
        /*0018*/ 	.short	0x0002
        /*001a*/ 	.short	0x0064
        /*001c*/ 	.short	0x0082
	.zero		2


//--------------------- .nv.info                  --------------------------
	.section	.nv.info,"",@"SHT_CUDA_INFO"
	.align	4


	//----- nvinfo : EIATTR_REGCOUNT
	.align		4
        /*0000*/ 	.byte	0x04, 0x2f
        /*0002*/ 	.short	(.L_1 - .L_0)
	.align		4
.L_0:
        /*0004*/ 	.word	index@(_Z14naive_roi_histPKhiiiiiihPj)
        /*0008*/ 	.word	0x0000000a


	//----- nvinfo : EIATTR_FRAME_SIZE
	.align		4
.L_1:
        /*000c*/ 	.byte	0x04, 0x11
        /*000e*/ 	.short	(.L_3 - .L_2)
	.align		4
.L_2:
        /*0010*/ 	.word	index@(_Z14naive_roi_histPKhiiiiiihPj)
        /*0014*/ 	.word	0x00000000


	//----- nvinfo : EIATTR_REGCOUNT
	.align		4
.L_3:
        /*0018*/ 	.byte	0x04, 0x2f
        /*001a*/ 	.short	(.L_5 - .L_4)
	.align		4
.L_4:
        /*001c*/ 	.word	index@(_Z19fast_roihist_kernelPKhiiiiiihPj)
        /*0020*/ 	.word	0x00000020


	//----- nvinfo : EIATTR_FRAME_SIZE
	.align		4
.L_5:
        /*0024*/ 	.byte	0x04, 0x11
        /*0026*/ 	.short	(.L_7 - .L_6)
	.align		4
.L_6:
        /*0028*/ 	.word	index@(_Z19fast_roihist_kernelPKhiiiiiihPj)
        /*002c*/ 	.word	0x00000000


	//----- nvinfo : EIATTR_REGCOUNT
	.align		4
.L_7:
        /*0030*/ 	.byte	0x04, 0x2f
        /*0032*/ 	.short	(.L_9 - .L_8)
	.align		4
.L_8:
        /*0034*/ 	.word	index@(_Z15merge_histogramPKjjPj)
        /*0038*/ 	.word	0x00000019


	//----- nvinfo : EIATTR_FRAME_SIZE
	.align		4
.L_9:
        /*003c*/ 	.byte	0x04, 0x11
        /*003e*/ 	.short	(.L_11 - .L_10)
	.align		4
.L_10:
        /*0040*/ 	.word	index@(_Z15merge_histogramPKjjPj)
        /*0044*/ 	.word	0x00000000


	//----- nvinfo : EIATTR_MIN_STACK_SIZE
	.align		4
.L_11:
        /*0048*/ 	.byte	0x04, 0x12
        /*004a*/ 	.short	(.L_13 - .L_12)
	.align		4
.L_12:
        /*004c*/ 	.word	index@(_Z15merge_histogramPKjjPj)
        /*0050*/ 	.word	0x00000000


	//----- nvinfo : EIATTR_MIN_STACK_SIZE
	.align		4
.L_13:
        /*0054*/ 	.byte	0x04, 0x12
        /*0056*/ 	.short	(.L_15 - .L_14)
	.align		4
.L_14:
        /*0058*/ 	.word	index@(_Z19fast_roihist_kernelPKhiiiiiihPj)
        /*005c*/ 	.word	0x00000000


	//----- nvinfo : EIATTR_MIN_STACK_SIZE
	.align		4
.L_15:
        /*0060*/ 	.byte	0x04, 0x12
        /*0062*/ 	.short	(.L_17 - .L_16)
	.align		4
.L_16:
        /*0064*/ 	.word	index@(_Z14naive_roi_histPKhiiiiiihPj)
        /*0068*/ 	.word	0x00000000
.L_17:


//--------------------- .nv.compat                --------------------------
	.section	.nv.compat,"",@"SHT_CUDA_COMPAT_INFO"
	.align	4
        /*0000*/ 	.byte	0x02, 0x09, 0x00, 0x00, 0x02, 0x02, 0x01, 0x00, 0x02, 0x05, 0x05, 0x00, 0x03, 0x07, 0x01, 0x01
        /*0010*/ 	.byte	0x02, 0x03, 0x00, 0x00, 0x02, 0x06, 0x01, 0x00, 0x04, 0x0b, 0x08, 0x00, 0x09, 0x00, 0x00, 0x00
        /*0020*/ 	.byte	0x00, 0x00, 0x00, 0x00


//--------------------- .nv.info._Z15merge_histogramPKjjPj --------------------------
	.section	.nv.info._Z15merge_histogramPKjjPj,"",@"SHT_CUDA_INFO"
	.sectionflags	@""
	.align	4


	//----- nvinfo : EIATTR_CUDA_API_VERSION
	.align		4
        /*0000*/ 	.byte	0x04, 0x37
        /*0002*/ 	.short	(.L_19 - .L_18)
.L_18:
        /*0004*/ 	.word	0x00000082


	//----- nvinfo : EIATTR_KPARAM_INFO
	.align		4
.L_19:
        /*0008*/ 	.byte	0x04, 0x17
        /*000a*/ 	.short	(.L_21 - .L_20)
.L_20:
        /*000c*/ 	.word	0x00000000
        /*0010*/ 	.short	0x0002
        /*0012*/ 	.short	0x0010
        /*0014*/ 	.byte	0x00, 0xf5, 0x21, 0x00


	//----- nvinfo : EIATTR_KPARAM_INFO
	.align		4
.L_21:
        /*0018*/ 	.byte	0x04, 0x17
        /*001a*/ 	.short	(.L_23 - .L_22)
.L_22:
        /*001c*/ 	.word	0x00000000
        /*0020*/ 	.short	0x0001
        /*0022*/ 	.short	0x0008
        /*0024*/ 	.byte	0x00, 0xf0, 0x11, 0x00


	//----- nvinfo : EIATTR_KPARAM_INFO
	.align		4
.L_23:
        /*0028*/ 	.byte	0x04, 0x17
        /*002a*/ 	.short	(.L_25 - .L_24)
.L_24:
        /*002c*/ 	.word	0x00000000
        /*0030*/ 	.short	0x0000
        /*0032*/ 	.short	0x0000
        /*0034*/ 	.byte	0x00, 0xf5, 0x21, 0x00


	//----- nvinfo : EIATTR_SPARSE_MMA_MASK
	.align		4
.L_25:
        /*0038*/ 	.byte	0x03, 0x50
        /*003a*/ 	.short	0x0000


	//----- nvinfo : EIATTR_MAXREG_COUNT
	.align		4
        /*003c*/ 	.byte	0x03, 0x1b
        /*003e*/ 	.short	0x00ff


	//----- nvinfo : EIATTR_MERCURY_ISA_VERSION
	.align		4
        /*0040*/ 	.byte	0x03, 0x5f
        /*0042*/ 	.short	0x0101


	//----- nvinfo : EIATTR_VRC_CTA_INIT_COUNT
	.align		4
        /*0044*/ 	.byte	0x02, 0x4a
	.zero		1
	.zero		1


	//----- nvinfo : EIATTR_EXIT_INSTR_OFFSETS
	.align		4
        /*0048*/ 	.byte	0x04, 0x1c
        /*004a*/ 	.short	(.L_27 - .L_26)


	//   ....[0]....
.L_26:
        /*004c*/ 	.word	0x00000060


	//   ....[1]....
        /*0050*/ 	.word	0x00000660


	//----- nvinfo : EIATTR_CBANK_PARAM_SIZE
	.align		4
.L_27:
        /*0054*/ 	.byte	0x03, 0x19
        /*0056*/ 	.short	0x0018


	//----- nvinfo : EIATTR_PARAM_CBANK
	.align		4
        /*0058*/ 	.byte	0x04, 0x0a
        /*005a*/ 	.short	(.L_29 - .L_28)
	.align		4
.L_28:
        /*005c*/ 	.word	index@(.nv.constant0._Z15merge_histogramPKjjPj)
        /*0060*/ 	.short	0x0380
        /*0062*/ 	.short	0x0018


	//----- nvinfo : EIATTR_SW_WAR
	.align		4
.L_29:
        /*0064*/ 	.byte	0x04, 0x36
        /*0066*/ 	.short	(.L_31 - .L_30)
.L_30:
        /*0068*/ 	.word	0x00000008
.L_31:


//--------------------- .nv.info._Z19fast_roihist_kernelPKhiiiiiihPj --------------------------
	.section	.nv.info._Z19fast_roihist_kernelPKhiiiiiihPj,"",@"SHT_CUDA_INFO"
	.sectionflags	@""
	.align	4


	//----- nvinfo : EIATTR_CUDA_API_VERSION
	.align		4
        /*0000*/ 	.byte	0x04, 0x37
        /*0002*/ 	.short	(.L_33 - .L_32)
.L_32:
        /*0004*/ 	.word	0x00000082


	//----- nvinfo : EIATTR_KPARAM_INFO
	.align		4
.L_33:
        /*0008*/ 	.byte	0x04, 0x17
        /*000a*/ 	.short	(.L_35 - .L_34)
.L_34:
        /*000c*/ 	.word	0x00000000
        /*0010*/ 	.short	0x0008
        /*0012*/ 	.short	0x0028
        /*0014*/ 	.byte	0x00, 0xf5, 0x21, 0x00


	//----- nvinfo : EIATTR_KPARAM_INFO
	.align		4
.L_35:
        /*0018*/ 	.byte	0x04, 0x17
        /*001a*/ 	.short	(.L_37 - .L_36)
.L_36:
        /*001c*/ 	.word	0x00000000
        /*0020*/ 	.short	0x0007
        /*0022*/ 	.short	0x0020
        /*0024*/ 	.byte	0x00, 0xf0, 0x05, 0x00


	//----- nvinfo : EIATTR_KPARAM_INFO
	.align		4
.L_37:
        /*0028*/ 	.byte	0x04, 0x17
        /*002a*/ 	.short	(.L_39 - .L_38)
.L_38:
        /*002c*/ 	.word	0x00000000
        /*0030*/ 	.short	0x0006
        /*0032*/ 	.short	0x001c
        /*0034*/ 	.byte	0x00, 0xf0, 0x11, 0x00


	//----- nvinfo : EIATTR_KPARAM_INFO
	.align		4
.L_39:
        /*0038*/ 	.byte	0x04, 0x17
        /*003a*/ 	.short	(.L_41 - .L_40)
.L_40:
        /*003c*/ 	.word	0x00000000
        /*0040*/ 	.short	0x0005
        /*0042*/ 	.short	0x0018
        /*0044*/ 	.byte	0x00, 0xf0, 0x11, 0x00


	//----- nvinfo : EIATTR_KPARAM_INFO
	.align		4
.L_41:
        /*0048*/ 	.byte	0x04, 0x17
        /*004a*/ 	.short	(.L_43 - .L_42)
.L_42:
        /*004c*/ 	.word	0x00000000
        /*0050*/ 	.short	0x0004
        /*0052*/ 	.short	0x0014
        /*0054*/ 	.byte	0x00, 0xf0, 0x11, 0x00


	//----- nvinfo : EIATTR_KPARAM_INFO
	.align		4
.L_43:
        /*0058*/ 	.byte	0x04, 0x17
        /*005a*/ 	.short	(.L_45 - .L_44)
.L_44:
        /*005c*/ 	.word	0x00000000
        /*0060*/ 	.short	0x0003
        /*0062*/ 	.short	0x0010
        /*0064*/ 	.byte	0x00, 0xf0, 0x11, 0x00


	//----- nvinfo : EIATTR_KPARAM_INFO
	.align		4
.L_45:
        /*0068*/ 	.byte	0x04, 0x17
        /*006a*/ 	.short	(.L_47 - .L_46)
.L_46:
        /*006c*/ 	.word	0x00000000
        /*0070*/ 	.short	0x0002
        /*0072*/ 	.short	0x000c
        /*0074*/ 	.byte	0x00, 0xf0, 0x11, 0x00


	//----- nvinfo : EIATTR_KPARAM_INFO
	.align		4
.L_47:
        /*0078*/ 	.byte	0x04, 0x17
        /*007a*/ 	.short	(.L_49 - .L_48)
.L_48:
        /*007c*/ 	.word	0x00000000
        /*0080*/ 	.short	0x0001
        /*0082*/ 	.short	0x0008
        /*0084*/ 	.byte	0x00, 0xf0, 0x11, 0x00


	//----- nvinfo : EIATTR_KPARAM_INFO
	.align		4
.L_49:
        /*0088*/ 	.byte	0x04, 0x17
        /*008a*/ 	.short	(.L_51 - .L_50)
.L_50:
        /*008c*/ 	.word	0x00000000
        /*0090*/ 	.short	0x0000
        /*0092*/ 	.short	0x0000
        /*0094*/ 	.byte	0x00, 0xf5, 0x21, 0x00


	//----- nvinfo : EIATTR_SPARSE_MMA_MASK
	.align		4
.L_51:
        /*0098*/ 	.byte	0x03, 0x50
        /*009a*/ 	.short	0x0000


	//----- nvinfo : EIATTR_MAXREG_COUNT
	.align		4
        /*009c*/ 	.byte	0x03, 0x1b
        /*009e*/ 	.short	0x00ff


	//----- nvinfo : EIATTR_NUM_BARRIERS
	.align		4
        /*00a0*/ 	.byte	0x02, 0x4c
        /*00a2*/ 	.byte	0x01
	.zero		1


	//----- nvinfo : EIATTR_MERCURY_ISA_VERSION
	.align		4
        /*00a4*/ 	.byte	0x03, 0x5f
        /*00a6*/ 	.short	0x0101


	//----- nvinfo : EIATTR_VRC_CTA_INIT_COUNT
	.align		4
        /*00a8*/ 	.byte	0x02, 0x4a
	.zero		1
	.zero		1


	//----- nvinfo : EIATTR_EXIT_INSTR_OFFSETS
	.align		4
        /*00ac*/ 	.byte	0x04, 0x1c
        /*00ae*/ 	.short	(.L_53 - .L_52)


	//   ....[0]....
.L_52:
        /*00b0*/ 	.word	0x00001130


	//   ....[1]....
        /*00b4*/ 	.word	0x000014f0


	//   ....[2]....
        /*00b8*/ 	.word	0x000017b0


	//----- nvinfo : EIATTR_CRS_STACK_SIZE
	.align		4
.L_53:
        /*00bc*/ 	.byte	0x04, 0x1e
        /*00be*/ 	.short	(.L_55 - .L_54)
.L_54:
        /*00c0*/ 	.word	0x00000000


	//----- nvinfo : EIATTR_CBANK_PARAM_SIZE
	.align		4
.L_55:
        /*00c4*/ 	.byte	0x03, 0x19
        /*00c6*/ 	.short	0x0030


	//----- nvinfo : EIATTR_PARAM_CBANK
	.align		4
        /*00c8*/ 	.byte	0x04, 0x0a
        /*00ca*/ 	.short	(.L_57 - .L_56)
	.align		4
.L_56:
        /*00cc*/ 	.word	index@(.nv.constant0._Z19fast_roihist_kernelPKhiiiiiihPj)
        /*00d0*/ 	.short	0x0380
        /*00d2*/ 	.short	0x0030


	//----- nvinfo : EIATTR_SW_WAR
	.align		4
.L_57:
        /*00d4*/ 	.byte	0x04, 0x36
        /*00d6*/ 	.short	(.L_59 - .L_58)
.L_58:
        /*00d8*/ 	.word	0x00000008
.L_59:


//--------------------- .nv.info._Z14naive_roi_histPKhiiiiiihPj --------------------------
	.section	.nv.info._Z14naive_roi_histPKhiiiiiihPj,"",@"SHT_CUDA_INFO"
	.sectionflags	@""
	.align	4


	//----- nvinfo : EIATTR_CUDA_API_VERSION
	.align		4
        /*0000*/ 	.byte	0x04, 0x37
        /*0002*/ 	.short	(.L_61 - .L_60)
.L_60:
        /*0004*/ 	.word	0x00000082


	//----- nvinfo : EIATTR_KPARAM_INFO
	.align		4
.L_61:
        /*0008*/ 	.byte	0x04, 0x17
        /*000a*/ 	.short	(.L_63 - .L_62)
.L_62:
        /*000c*/ 	.word	0x00000000
        /*0010*/ 	.short	0x0008
        /*0012*/ 	.short	0x0028
        /*0014*/ 	.byte	0x00, 0xf5, 0x21, 0x00


	//----- nvinfo : EIATTR_KPARAM_INFO
	.align		4
.L_63:
        /*0018*/ 	.byte	0x04, 0x17
        /*001a*/ 	.short	(.L_65 - .L_64)
.L_64:
        /*001c*/ 	.word	0x00000000
        /*0020*/ 	.short	0x0007
        /*0022*/ 	.short	0x0020
        /*0024*/ 	.byte	0x00, 0xf0, 0x05, 0x00


	//----- nvinfo : EIATTR_KPARAM_INFO
	.align		4
.L_65:
        /*0028*/ 	.byte	0x04, 0x17
        /*002a*/ 	.short	(.L_67 - .L_66)
.L_66:
        /*002c*/ 	.word	0x00000000
        /*0030*/ 	.short	0x0006
        /*0032*/ 	.short	0x001c
        /*0034*/ 	.byte	0x00, 0xf0, 0x11, 0x00


	//----- nvinfo : EIATTR_KPARAM_INFO
	.align		4
.L_67:
        /*0038*/ 	.byte	0x04, 0x17
        /*003a*/ 	.short	(.L_69 - .L_68)
.L_68:
        /*003c*/ 	.word	0x00000000
        /*0040*/ 	.short	0x0005
        /*0042*/ 	.short	0x0018
        /*0044*/ 	.byte	0x00, 0xf0, 0x11, 0x00


	//----- nvinfo : EIATTR_KPARAM_INFO
	.align		4
.L_69:
        /*0048*/ 	.byte	0x04, 0x17
        /*004a*/ 	.short	(.L_71 - .L_70)
.L_70:
        /*004c*/ 	.word	0x00000000
        /*0050*/ 	.short	0x0004
        /*0052*/ 	.short	0x0014
        /*0054*/ 	.byte	0x00, 0xf0, 0x11, 0x00


	//----- nvinfo : EIATTR_KPARAM_INFO
	.align		4
.L_71:
        /*0058*/ 	.byte	0x04, 0x17
        /*005a*/ 	.short	(.L_73 - .L_72)
.L_72:
        /*005c*/ 	.word	0x00000000
        /*0060*/ 	.short	0x0003
        /*0062*/ 	.short	0x0010
        /*0064*/ 	.byte	0x00, 0xf0, 0x11, 0x00


	//----- nvinfo : EIATTR_KPARAM_INFO
	.align		4
.L_73:
        /*0068*/ 	.byte	0x04, 0x17
        /*006a*/ 	.short	(.L_75 - .L_74)
.L_74:
        /*006c*/ 	.word	0x00000000
        /*0070*/ 	.short	0x0002
        /*0072*/ 	.short	0x000c
        /*0074*/ 	.byte	0x00, 0xf0, 0x11, 0x00


	//----- nvinfo : EIATTR_KPARAM_INFO
	.align		4
.L_75:
        /*0078*/ 	.byte	0x04, 0x17
        /*007a*/ 	.short	(.L_77 - .L_76)
.L_76:
        /*007c*/ 	.word	0x00000000
        /*0080*/ 	.short	0x0001
        /*0082*/ 	.short	0x0008
        /*0084*/ 	.byte	0x00, 0xf0, 0x11, 0x00


	//----- nvinfo : EIATTR_KPARAM_INFO
	.align		4
.L_77:
        /*0088*/ 	.byte	0x04, 0x17
        /*008a*/ 	.short	(.L_79 - .L_78)
.L_78:
        /*008c*/ 	.word	0x00000000
        /*0090*/ 	.short	0x0000
        /*0092*/ 	.short	0x0000
        /*0094*/ 	.byte	0x00, 0xf5, 0x21, 0x00


	//----- nvinfo : EIATTR_SPARSE_MMA_MASK
	.align		4
.L_79:
        /*0098*/ 	.byte	0x03, 0x50
        /*009a*/ 	.short	0x0000


	//----- nvinfo : EIATTR_MAXREG_COUNT
	.align		4
        /*009c*/ 	.byte	0x03, 0x1b
        /*009e*/ 	.short	0x00ff


	//----- nvinfo : EIATTR_MERCURY_ISA_VERSION
	.align		4
        /*00a0*/ 	.byte	0x03, 0x5f
        /*00a2*/ 	.short	0x0101


	//----- nvinfo : EIATTR_VRC_CTA_INIT_COUNT
	.align		4
        /*00a4*/ 	.byte	0x02, 0x4a
	.zero		1
	.zero		1


	//----- nvinfo : EIATTR_EXIT_INSTR_OFFSETS
	.align		4
        /*00a8*/ 	.byte	0x04, 0x1c
        /*00aa*/ 	.short	(.L_81 - .L_80)


	//   ....[0]....
.L_80:
        /*00ac*/ 	.word	0x000000c0


	//   ....[1]....
        /*00b0*/ 	.word	0x00000270


	//----- nvinfo : EIATTR_CRS_STACK_SIZE
	.align		4
.L_81:
        /*00b4*/ 	.byte	0x04, 0x1e
        /*00b6*/ 	.short	(.L_83 - .L_82)
.L_82:
        /*00b8*/ 	.word	0x00000000


	//----- nvinfo : EIATTR_CBANK_PARAM_SIZE
	.align		4
.L_83:
        /*00bc*/ 	.byte	0x03, 0x19
        /*00be*/ 	.short	0x0030


	//----- nvinfo : EIATTR_PARAM_CBANK
	.align		4
        /*00c0*/ 	.byte	0x04, 0x0a
        /*00c2*/ 	.short	(.L_85 - .L_84)
	.align		4
.L_84:
        /*00c4*/ 	.word	index@(.nv.constant0._Z14naive_roi_histPKhiiiiiihPj)
        /*00c8*/ 	.short	0x0380
        /*00ca*/ 	.short	0x0030


	//----- nvinfo : EIATTR_SW_WAR
	.align		4
.L_85:
        /*00cc*/ 	.byte	0x04, 0x36
        /*00ce*/ 	.short	(.L_87 - .L_86)
.L_86:
        /*00d0*/ 	.word	0x00000008
.L_87:


//--------------------- .nv.callgraph             --------------------------
	.section	.nv.callgraph,"",@"SHT_CUDA_CALLGRAPH"
	.align	4
	.sectionentsize	8
	.align		4
        /*0000*/ 	.word	0x00000000
	.align		4
        /*0004*/ 	.word	0xffffffff
	.align		4
        /*0008*/ 	.word	0x00000000
	.align		4
        /*000c*/ 	.word	0xfffffffe
	.align		4
        /*0010*/ 	.word	0x00000000
	.align		4
        /*0014*/ 	.word	0xfffffffd
	.align		4
        /*0018*/ 	.word	0x00000000
	.align		4
        /*001c*/ 	.word	0xfffffffc


//--------------------- .text._Z15merge_histogramPKjjPj --------------------------
	.section	.text._Z15merge_histogramPKjjPj,"ax",@progbits
	.align	128
        .global         _Z15merge_histogramPKjjPj
        .type           _Z15merge_histogramPKjjPj,@function
        .size           _Z15merge_histogramPKjjPj,(.L_x_33 - _Z15merge_histogramPKjjPj)
        .other          _Z15merge_histogramPKjjPj,@"STO_CUDA_ENTRY STV_DEFAULT"
_Z15merge_histogramPKjjPj:
.text._Z15merge_histogramPKjjPj:
[----:B------:R-:W-:Y:S01]  /*0000*/  LDC R1, c[0x0][0x37c] ;  /* 0x0000df00ff017b82 */ /* 0x000fe20000000800 */
[----:B------:R-:W0:Y:S07]  /*0010*/  S2R R0, SR_TID.X ;  /* 0x0000000000007919 */ /* 0x000e2e0000002100 */
[----:B------:R-:W0:Y:S08]  /*0020*/  S2UR UR4, SR_CTAID.X ;  /* 0x00000000000479c3 */ /* 0x000e300000002500 */
[----:B------:R-:W0:Y:S02]  /*0030*/  LDC R3, c[0x0][0x360] ;  /* 0x0000d800ff037b82 */ /* 0x000e240000000800 */
[----:B0-----:R-:W-:-:S05]  /*0040*/  IMAD R0, R3, UR4, R0 ;  /* 0x0000000403007c24 */ /* 0x001fca000f8e0200 */
[----:B------:R-:W-:-:S13]  /*0050*/  ISETP.GT.AND P0, PT, R0, 0xff, PT ;  /* 0x000000ff0000780c */ /* 0x000fda0003f04270 */
[----:B------:R-:W-:Y:S05]  /*0060*/  @P0 EXIT ;  /* 0x000000000000094d */ /* 0x000fea0003800000 */
[----:B------:R-:W0:Y:S01]  /*0070*/  LDCU UR4, c[0x0][0x388] ;  /* 0x00007100ff0477ac */ /* 0x000e220008000800 */
[----:B------:R-:W-:Y:S01]  /*0080*/  IMAD.MOV.U32 R2, RZ, RZ, RZ ;  /* 0x000000ffff027224 */ /* 0x000fe200078e00ff */
[----:B------:R-:W1:Y:S01]  /*0090*/  LDCU.64 UR8, c[0x0][0x358] ;  /* 0x00006b00ff0877ac */ /* 0x000e620008000a00 */
[----:B0-----:R-:W-:-:S09]  /*00a0*/  UISETP.NE.AND UP0, UPT, UR4, URZ, UPT ;  /* 0x000000ff0400728c */ /* 0x001fd2000bf05270 */
[----:B-1----:R-:W-:Y:S05]  /*00b0*/  BRA.U !UP0, `(.L_x_0) ;  /* 0x00000005085c7547 */ /* 0x002fea000b800000 */
[----:B------:R-:W-:Y:S01]  /*00c0*/  UISETP.GE.U32.AND UP1, UPT, UR4, 0x10, UPT ;  /* 0x000000100400788c */ /* 0x000fe2000bf26070 */
[----:B------:R-:W-:Y:S01]  /*00d0*/  CS2R R2, SRZ ;  /* 0x0000000000027805 */ /* 0x000fe2000001ff00 */
[----:B------:R-:W-:-:S04]  /*00e0*/  ULOP3.LUT UR5, UR4, 0xf, URZ, 0xc0, !UPT ;  /* 0x0000000f04057892 */ /* 0x000fc8000f8ec0ff */
[----:B------:R-:W-:-:S03]  /*00f0*/  UISETP.NE.AND UP0, UPT, UR5, URZ, UPT ;  /* 0x000000ff0500728c */ /* 0x000fc6000bf05270 */
[----:B------:R-:W-:Y:S08]  /*0100*/  BRA.U !UP1, `(.L_x_1) ;  /* 0x00000001098c7547 */ /* 0x000ff0000b800000 */
[----:B------:R-:W-:Y:S01]  /*0110*/  ULOP3.LUT UR6, UR4, 0xfffffff0, URZ, 0xc0, !UPT ;  /* 0xfffffff004067892 */ /* 0x000fe2000f8ec0ff */
[----:B------:R-:W-:Y:S02]  /*0120*/  IMAD.MOV.U32 R2, RZ, RZ, RZ ;  /* 0x000000ffff027224 */ /* 0x000fe400078e00ff */
[----:B------:R-:W-:Y:S01]  /*0130*/  IMAD.MOV.U32 R6, RZ, RZ, R0 ;  /* 0x000000ffff067224 */ /* 0x000fe200078e0000 */
[----:B------:R-:W-:Y:S02]  /*0140*/  UIADD3 UR7, UPT, UPT, -UR6, URZ, URZ ;  /* 0x000000ff06077290 */ /* 0x000fe4000fffe1ff */
[----:B------:R-:W-:-:S10]  /*0150*/  IMAD.U32 R3, RZ, RZ, UR6 ;  /* 0x00000006ff037e24 */ /* 0x000fd4000f8e00ff */
.L_x_2:
[----:B------:R-:W0:Y:S02]  /*0160*/  LDC.64 R4, c[0x0][0x380] ;  /* 0x0000e000ff047b82 */ /* 0x000e240000000a00 */
[----:B0-----:R-:W-:-:S05]  /*0170*/  IMAD.WIDE R4, R6, 0x4, R4 ;  /* 0x0000000406047825 */ /* 0x001fca00078e0204 */
[----:B------:R-:W2:Y:S04]  /*0180*/  LDG.E R7, desc[UR8][R4.64] ;  /* 0x0000000804077981 */ /* 0x000ea8000c1e1900 */
[----:B------:R-:W2:Y:S04]  /*0190*/  LDG.E R8, desc[UR8][R4.64+0x400] ;  /* 0x0004000804087981 */ /* 0x000ea8000c1e1900 */
[----:B------:R-:W3:Y:S04]  /*01a0*/  LDG.E R10, desc[UR8][R4.64+0x800] ;  /* 0x00080008040a7981 */ /* 0x000ee8000c1e1900 */
[----:B------:R-:W3:Y:S04]  /*01b0*/  LDG.E R9, desc[UR8][R4.64+0xc00] ;  /* 0x000c000804097981 */ /* 0x000ee8000c1e1900 */
[----:B------:R-:W4:Y:S04]  /*01c0*/  LDG.E R12, desc[UR8][R4.64+0x1000] ;  /* 0x00100008040c7981 */ /* 0x000f28000c1e1900 */
[----:B------:R-:W4:Y:S04]  /*01d0*/  LDG.E R11, desc[UR8][R4.64+0x1400] ;  /* 0x00140008040b7981 */ /* 0x000f28000c1e1900 */
[----:B------:R-:W5:Y:S04]  /*01e0*/  LDG.E R14, desc[UR8][R4.64+0x1800] ;  /* 0x00180008040e7981 */ /* 0x000f68000c1e1900 */
        /* <DEDUP_REMOVED lines=8> */
[----:B------:R-:W5:Y:S01]  /*0270*/  LDG.E R21, desc[UR8][R4.64+0x3c00] ;  /* 0x003c000804157981 */ /* 0x000f62000c1e1900 */
[----:B------:R-:W-:Y:S01]  /*0280*/  UIADD3 UR7, UPT, UPT, UR7, 0x10, URZ ;  /* 0x0000001007077890 */ /* 0x000fe2000fffe0ff */
[----:B------:R-:W-:-:S03]  /*0290*/  VIADD R6, R6, 0x1000 ;  /* 0x0000100006067836 */ /* 0x000fc60000000000 */
[----:B------:R-:W-:Y:S01]  /*02a0*/  UISETP.NE.AND UP1, UPT, UR7, URZ, UPT ;  /* 0x000000ff0700728c */ /* 0x000fe2000bf25270 */
[----:B--2---:R-:W-:-:S04]  /*02b0*/  IADD3 R7, PT, PT, R8, R7, R2 ;  /* 0x0000000708077210 */ /* 0x004fc80007ffe002 */
[----:B---3--:R-:W-:-:S04]  /*02c0*/  IADD3 R7, PT, PT, R9, R10, R7 ;  /* 0x0000000a09077210 */ /* 0x008fc80007ffe007 */
[----:B----4-:R-:W-:-:S04]  /*02d0*/  IADD3 R7, PT, PT, R11, R12, R7 ;  /* 0x0000000c0b077210 */ /* 0x010fc80007ffe007 */
[----:B-----5:R-:W-:-:S04]  /*02e0*/  IADD3 R7, PT, PT, R13, R14, R7 ;  /* 0x0000000e0d077210 */ /* 0x020fc80007ffe007 */
[----:B------:R-:W-:-:S04]  /*02f0*/  IADD3 R7, PT, PT, R15, R16, R7 ;  /* 0x000000100f077210 */ /* 0x000fc80007ffe007 */
[----:B------:R-:W-:-:S04]  /*0300*/  IADD3 R7, PT, PT, R17, R18, R7 ;  /* 0x0000001211077210 */ /* 0x000fc80007ffe007 */
[----:B------:R-:W-:-:S04]  /*0310*/  IADD3 R7, PT, PT, R19, R20, R7 ;  /* 0x0000001413077210 */ /* 0x000fc80007ffe007 */
[----:B------:R-:W-:Y:S01]  /*0320*/  IADD3 R2, PT, PT, R21, R22, R7 ;  /* 0x0000001615027210 */ /* 0x000fe20007ffe007 */
[----:B------:R-:W-:Y:S06]  /*0330*/  BRA.U UP1, `(.L_x_2) ;  /* 0xfffffffd01887547 */ /* 0x000fec000b83ffff */
.L_x_1:
[----:B------:R-:W-:Y:S05]  /*0340*/  BRA.U !UP0, `(.L_x_0) ;  /* 0x0000000108b87547 */ /* 0x000fea000b800000 */
[----:B------:R-:W-:Y:S02]  /*0350*/  UISETP.GE.U32.AND UP0, UPT, UR5, 0x8, UPT ;  /* 0x000000080500788c */ /* 0x000fe4000bf06070 */
[----:B------:R-:W-:-:S04]  /*0360*/  ULOP3.LUT UR6, UR4, 0x7, URZ, 0xc0, !UPT ;  /* 0x0000000704067892 */ /* 0x000fc8000f8ec0ff */
[----:B------:R-:W-:-:S03]  /*0370*/  UISETP.NE.AND UP1, UPT, UR6, URZ, UPT ;  /* 0x000000ff0600728c */ /* 0x000fc6000bf25270 */
[----:B------:R-:W-:Y:S08]  /*0380*/  BRA.U !UP0, `(.L_x_3) ;  /* 0x0000000108407547 */ /* 0x000ff0000b800000 */
[----:B------:R-:W0:Y:S01]  /*0390*/  LDC.64 R4, c[0x0][0x380] ;  /* 0x0000e000ff047b82 */ /* 0x000e220000000a00 */
[----:B------:R-:W-:-:S04]  /*03a0*/  IMAD R7, R3, 0x100, R0 ;  /* 0x0000010003077824 */ /* 0x000fc800078e0200 */
        /* <DEDUP_REMOVED lines=8> */
[----:B------:R-:W5:Y:S01]  /*0430*/  LDG.E R12, desc[UR8][R4.64+0x1c00] ;  /* 0x001c0008040c7981 */ /* 0x000f62000c1e1900 */
[----:B------:R-:W-:-:S02]  /*0440*/  IADD3 R3, PT, PT, R3, 0x8, RZ ;  /* 0x0000000803037810 */ /* 0x000fc40007ffe0ff */
[----:B--2---:R-:W-:-:S04]  /*0450*/  IADD3 R6, PT, PT, R6, R7, R2 ;  /* 0x0000000706067210 */ /* 0x004fc80007ffe002 */
[----:B---3--:R-:W-:-:S04]  /*0460*/  IADD3 R6, PT, PT, R8, R9, R6 ;  /* 0x0000000908067210 */ /* 0x008fc80007ffe006 */
[----:B----4-:R-:W-:-:S04]  /*0470*/  IADD3 R6, PT, PT, R10, R11, R6 ;  /* 0x0000000b0a067210 */ /* 0x010fc80007ffe006 */
[----:B-----5:R-:W-:-:S07]  /*0480*/  IADD3 R2, PT, PT, R12, R13, R6 ;  /* 0x0000000d0c027210 */ /* 0x020fce0007ffe006 */
.L_x_3:
        /* <DEDUP_REMOVED lines=11> */
[----:B------:R-:W3:Y:S01]  /*0540*/  LDG.E R8, desc[UR8][R4.64+0xc00] ;  /* 0x000c000804087981 */ /* 0x000ee2000c1e1900 */
[----:B------:R-:W-:Y:S01]  /*0550*/  VIADD R3, R3, 0x4 ;  /* 0x0000000403037836 */ /* 0x000fe20000000000 */
[----:B--2---:R-:W-:-:S04]  /*0560*/  IADD3 R2, PT, PT, R6, R7, R2 ;  /* 0x0000000706027210 */ /* 0x004fc80007ffe002 */
[----:B---3--:R-:W-:-:S07]  /*0570*/  IADD3 R2, PT, PT, R8, R9, R2 ;  /* 0x0000000908027210 */ /* 0x008fce0007ffe002 */
.L_x_4:
[----:B------:R-:W-:Y:S05]  /*0580*/  BRA.U !UP1, `(.L_x_0) ;  /* 0x0000000109287547 */ /* 0x000fea000b800000 */
[----:B------:R-:W0:Y:S01]  /*0590*/  LDC.64 R6, c[0x0][0x380] ;  /* 0x0000e000ff067b82 */ /* 0x000e220000000a00 */
[----:B------:R-:W-:Y:S01]  /*05a0*/  IMAD R3, R3, 0x100, R0 ;  /* 0x0000010003037824 */ /* 0x000fe200078e0200 */
[----:B------:R-:W-:-:S12]  /*05b0*/  UIADD3 UR4, UPT, UPT, -UR4, URZ, URZ ;  /* 0x000000ff04047290 */ /* 0x000fd8000fffe1ff */
.L_x_5:
[----:B0-----:R-:W-:-:S06]  /*05c0*/  IMAD.WIDE R4, R3, 0x4, R6 ;  /* 0x0000000403047825 */ /* 0x001fcc00078e0206 */
[----:B------:R-:W2:Y:S01]  /*05d0*/  LDG.E R5, desc[UR8][R4.64] ;  /* 0x0000000804057981 */ /* 0x000ea2000c1e1900 */
[----:B------:R-:W-:Y:S01]  /*05e0*/  UIADD3 UR4, UPT, UPT, UR4, 0x1, URZ ;  /* 0x0000000104047890 */ /* 0x000fe2000fffe0ff */
[----:B------:R-:W-:-:S03]  /*05f0*/  IADD3 R3, PT, PT, R3, 0x100, RZ ;  /* 0x0000010003037810 */ /* 0x000fc60007ffe0ff */
[----:B------:R-:W-:Y:S01]  /*0600*/  UISETP.NE.AND UP0, UPT, UR4, URZ, UPT ;  /* 0x000000ff0400728c */ /* 0x000fe2000bf05270 */
[----:B--2---:R-:W-:-:S08]  /*0610*/  IMAD.IADD R2, R5, 0x1, R2 ;  /* 0x0000000105027824 */ /* 0x004fd000078e0202 */
[----:B------:R-:W-:Y:S05]  /*0620*/  BRA.U UP0, `(.L_x_5) ;  /* 0xfffffffd00e47547 */ /* 0x000fea000b83ffff */
.L_x_0:
[----:B------:R-:W0:Y:S02]  /*0630*/  LDC.64 R4, c[0x0][0x390] ;  /* 0x0000e400ff047b82 */ /* 0x000e240000000a00 */
[----:B0-----:R-:W-:-:S05]  /*0640*/  IMAD.WIDE R4, R0, 0x4, R4 ;  /* 0x0000000400047825 */ /* 0x001fca00078e0204 */
[----:B------:R-:W-:Y:S01]  /*0650*/  STG.E desc[UR8][R4.64], R2 ;  /* 0x0000000204007986 */ /* 0x000fe2000c101908 */
[----:B------:R-:W-:Y:S05]  /*0660*/  EXIT ;  /* 0x000000000000794d */ /* 0x000fea0003800000 */
.L_x_6:
[----:B------:R-:W-:-:S00]  /*0670*/  BRA `(.L_x_6) ;  /* 0xfffffffc00fc7947 */ /* 0x000fc0000383ffff */
[----:B------:R-:W-:-:S00]  /*0680*/  NOP ;  /* 0x0000000000007918 */ /* 0x000fc00000000000 */
[----:B------:R-:W-:-:S00]  /*0690*/  NOP ;  /* 0x0000000000007918 */ /* 0x000fc00000000000 */
[----:B------:R-:W-:-:S00]  /*06a0*/  NOP ;  /* 0x0000000000007918 */ /* 0x000fc00000000000 */
[----:B------:R-:W-:-:S00]  /*06b0*/  NOP ;  /* 0x0000000000007918 */ /* 0x000fc00000000000 */
[----:B------:R-:W-:-:S00]  /*06c0*/  NOP ;  /* 0x0000000000007918 */ /* 0x000fc00000000000 */
[----:B------:R-:W-:-:S00]  /*06d0*/  NOP ;  /* 0x0000000000007918 */ /* 0x000fc00000000000 */
[----:B------:R-:W-:-:S00]  /*06e0*/  NOP ;  /* 0x0000000000007918 */ /* 0x000fc00000000000 */
[----:B------:R-:W-:-:S00]  /*06f0*/  NOP ;  /* 0x0000000000007918 */ /* 0x000fc00000000000 */
.L_x_33:


//--------------------- .text._Z19fast_roihist_kernelPKhiiiiiihPj --------------------------
	.section	.text._Z19fast_roihist_kernelPKhiiiiiihPj,"ax",@progbits
	.align	128
        .global         _Z19fast_roihist_kernelPKhiiiiiihPj
        .type           _Z19fast_roihist_kernelPKhiiiiiihPj,@function
        .size           _Z19fast_roihist_kernelPKhiiiiiihPj,(.L_x_34 - _Z19fast_roihist_kernelPKhiiiiiihPj)
        .other          _Z19fast_roihist_kernelPKhiiiiiihPj,@"STO_CUDA_ENTRY STV_DEFAULT"
_Z19fast_roihist_kernelPKhiiiiiihPj:
.text._Z19fast_roihist_kernelPKhiiiiiihPj:
[----:B------:R-:W-:Y:S01]  /*0000*/  LDC R1, c[0x0][0x37c] ;  /* 0x0000df00ff017b82 */ /* 0x000fe20000000800 */
[----:B------:R-:W0:Y:S07]  /*0010*/  S2R R11, SR_TID.X ;  /* 0x00000000000b7919 */ /* 0x000e2e0000002100 */
[----:B------:R-:W0:Y:S01]  /*0020*/  LDC R0, c[0x0][0x360] ;  /* 0x0000d800ff007b82 */ /* 0x000e220000000800 */
[----:B------:R-:W-:Y:S01]  /*0030*/  BSSY.RECONVERGENT B0, `(.L_x_7) ;  /* 0x000004c000007945 */ /* 0x000fe20003800200 */
[----:B------:R-:W1:Y:S06]  /*0040*/  S2R R6, SR_TID.Y ;  /* 0x0000000000067919 */ /* 0x000e6c0000002200 */
[----:B------:R-:W0:Y:S08]  /*0050*/  S2UR UR5, SR_CTAID.X ;  /* 0x00000000000579c3 */ /* 0x000e300000002500 */
[----:B------:R-:W2:Y:S08]  /*0060*/  S2UR UR6, SR_CTAID.Y ;  /* 0x00000000000679c3 */ /* 0x000eb00000002600 */
[----:B------:R-:W3:Y:S01]  /*0070*/  LDC R3, c[0x0][0x364] ;  /* 0x0000d900ff037b82 */ /* 0x000ee20000000800 */
[----:B------:R-:W2:Y:S01]  /*0080*/  LDCU UR4, c[0x0][0x370] ;  /* 0x00006e00ff0477ac */ /* 0x000ea20008000800 */
[----:B------:R-:W4:Y:S01]  /*0090*/  LDCU UR7, c[0x0][0x374] ;  /* 0x00006e80ff0777ac */ /* 0x000f220008000800 */
[----:B0-----:R-:W-:-:S02]  /*00a0*/  IMAD R5, R0, UR5, R11 ;  /* 0x0000000500057c24 */ /* 0x001fc4000f8e020b */
[----:B-1----:R-:W-:-:S05]  /*00b0*/  IMAD R2, R0, R6, R11 ;  /* 0x0000000600027224 */ /* 0x002fca00078e020b */
[----:B------:R-:W-:Y:S01]  /*00c0*/  ISETP.GT.U32.AND P0, PT, R2, 0xff, PT ;  /* 0x000000ff0200780c */ /* 0x000fe20003f04070 */
[----:B--2---:R-:W-:Y:S02]  /*00d0*/  UIMAD UR4, UR6, UR4, UR5 ;  /* 0x00000004060472a4 */ /* 0x004fe4000f8e0205 */
[C---:B---3--:R-:W-:Y:S02]  /*00e0*/  IMAD R4, R3.reuse, UR6, R6 ;  /* 0x0000000603047c24 */ /* 0x048fe4000f8e0206 */
[----:B----4-:R-:W-:Y:S02]  /*00f0*/  IMAD R7, R3, UR7, RZ ;  /* 0x0000000703077c24 */ /* 0x010fe4000f8e02ff */
[----:B------:R-:W-:-:S06]  /*0100*/  IMAD R9, R0, R3, RZ ;  /* 0x0000000300097224 */ /* 0x000fcc00078e02ff */
[----:B------:R-:W-:Y:S05]  /*0110*/  @P0 BRA `(.L_x_8) ;  /* 0x0000000000f40947 */ /* 0x000fea0003800000 */
[----:B------:R-:W0:Y:S01]  /*0120*/  I2F.U32.RP R14, R9 ;  /* 0x00000009000e7306 */ /* 0x000e220000209000 */
[C---:B------:R-:W-:Y:S01]  /*0130*/  IMAD.IADD R8, R9.reuse, 0x1, R2 ;  /* 0x0000000109087824 */ /* 0x040fe200078e0202 */
[----:B------:R-:W-:Y:S01]  /*0140*/  ISETP.NE.U32.AND P2, PT, R9, RZ, PT ;  /* 0x000000ff0900720c */ /* 0x000fe20003f45070 */
[----:B------:R-:W-:Y:S01]  /*0150*/  IMAD.MOV R17, RZ, RZ, -R9 ;  /* 0x000000ffff117224 */ /* 0x000fe200078e0a09 */
[----:B------:R-:W-:Y:S02]  /*0160*/  BSSY.RECONVERGENT B1, `(.L_x_9) ;  /* 0x0000028000017945 */ /* 0x000fe40003800200 */
[C---:B------:R-:W-:Y:S02]  /*0170*/  ISETP.GE.U32.AND P0, PT, R8.reuse, 0x100, PT ;  /* 0x000001000800780c */ /* 0x040fe40003f06070 */
[----:B------:R-:W-:Y:S02]  /*0180*/  VIMNMX.U32 R15, PT, PT, R8, 0x100, !PT ;  /* 0x00000100080f7848 */ /* 0x000fe40007fe0000 */
[----:B------:R-:W-:-:S04]  /*0190*/  SEL R10, RZ, 0x1, P0 ;  /* 0x00000001ff0a7807 */ /* 0x000fc80000000000 */
[----:B------:R-:W-:Y:S01]  /*01a0*/  IADD3 R8, PT, PT, R15, -R8, -R10 ;  /* 0x800000080f087210 */ /* 0x000fe20007ffe80a */
[----:B0-----:R-:W0:Y:S02]  /*01b0*/  MUFU.RCP R14, R14 ;  /* 0x0000000e000e7308 */ /* 0x001e240000001000 */
[----:B0-----:R-:W-:-:S06]  /*01c0*/  VIADD R12, R14, 0xffffffe ;  /* 0x0ffffffe0e0c7836 */ /* 0x001fcc0000000000 */
[----:B------:R0:W1:Y:S02]  /*01d0*/  F2I.FTZ.U32.TRUNC.NTZ R13, R12 ;  /* 0x0000000c000d7305 */ /* 0x000064000021f000 */
[----:B0-----:R-:W-:Y:S02]  /*01e0*/  IMAD.MOV.U32 R12, RZ, RZ, RZ ;  /* 0x000000ffff0c7224 */ /* 0x001fe400078e00ff */
[----:B-1----:R-:W-:-:S04]  /*01f0*/  IMAD R17, R17, R13, RZ ;  /* 0x0000000d11117224 */ /* 0x002fc800078e02ff */
[----:B------:R-:W-:-:S06]  /*0200*/  IMAD.HI.U32 R13, R13, R17, R12 ;  /* 0x000000110d0d7227 */ /* 0x000fcc00078e000c */
[----:B------:R-:W-:-:S04]  /*0210*/  IMAD.HI.U32 R13, R13, R8, RZ ;  /* 0x000000080d0d7227 */ /* 0x000fc800078e00ff */
[----:B------:R-:W-:-:S04]  /*0220*/  IMAD.MOV R12, RZ, RZ, -R13 ;  /* 0x000000ffff0c7224 */ /* 0x000fc800078e0a0d */
[----:B------:R-:W-:-:S05]  /*0230*/  IMAD R8, R9, R12, R8 ;  /* 0x0000000c09087224 */ /* 0x000fca00078e0208 */
[----:B------:R-:W-:-:S13]  /*0240*/  ISETP.GE.U32.AND P0, PT, R8, R9, PT ;  /* 0x000000090800720c */ /* 0x000fda0003f06070 */
[----:B------:R-:W-:Y:S02]  /*0250*/  @P0 IMAD.IADD R8, R8, 0x1, -R9 ;  /* 0x0000000108080824 */ /* 0x000fe400078e0a09 */
[----:B------:R-:W-:-:S03]  /*0260*/  @P0 VIADD R13, R13, 0x1 ;  /* 0x000000010d0d0836 */ /* 0x000fc60000000000 */
[----:B------:R-:W-:-:S13]  /*0270*/  ISETP.GE.U32.AND P1, PT, R8, R9, PT ;  /* 0x000000090800720c */ /* 0x000fda0003f26070 */
[----:B------:R-:W-:Y:S01]  /*0280*/  @P1 VIADD R13, R13, 0x1 ;  /* 0x000000010d0d1836 */ /* 0x000fe20000000000 */
[----:B------:R-:W-:-:S05]  /*0290*/  @!P2 LOP3.LUT R13, RZ, R9, RZ, 0x33, !PT ;  /* 0x00000009ff0da212 */ /* 0x000fca00078e33ff */
[----:B------:R-:W-:-:S05]  /*02a0*/  IMAD.IADD R10, R10, 0x1, R13 ;  /* 0x000000010a0a7824 */ /* 0x000fca00078e020d */
[C---:B------:R-:W-:Y:S02]  /*02b0*/  LOP3.LUT R8, R10.reuse, 0x3, RZ, 0xc0, !PT ;  /* 0x000000030a087812 */ /* 0x040fe400078ec0ff */
[----:B------:R-:W-:Y:S02]  /*02c0*/  ISETP.GE.U32.AND P1, PT, R10, 0x3, PT ;  /* 0x000000030a00780c */ /* 0x000fe40003f26070 */
[----:B------:R-:W-:Y:S01]  /*02d0*/  ISETP.NE.AND P0, PT, R8, 0x3, PT ;  /* 0x000000030800780c */ /* 0x000fe20003f05270 */
[----:B------:R-:W-:-:S12]  /*02e0*/  IMAD.MOV.U32 R8, RZ, RZ, R2 ;  /* 0x000000ffff087224 */ /* 0x000fd800078e0002 */
[----:B------:R-:W-:Y:S05]  /*02f0*/  @!P0 BRA `(.L_x_10) ;  /* 0x0000000000388947 */ /* 0x000fea0003800000 */
[----:B------:R-:W0:Y:S01]  /*0300*/  S2UR UR6, SR_CgaCtaId ;  /* 0x00000000000679c3 */ /* 0x000e220000008800 */
[----:B------:R-:W-:Y:S01]  /*0310*/  VIADD R8, R10, 0x1 ;  /* 0x000000010a087836 */ /* 0x000fe20000000000 */
[----:B------:R-:W-:-:S04]  /*0320*/  UMOV UR5, 0x400 ;  /* 0x0000040000057882 */ /* 0x000fc80000000000 */
[----:B------:R-:W-:-:S05]  /*0330*/  LOP3.LUT R8, R8, 0x3, RZ, 0xc0, !PT ;  /* 0x0000000308087812 */ /* 0x000fca00078ec0ff */
[----:B------:R-:W-:Y:S02]  /*0340*/  IMAD R6, R8, R3, R6 ;  /* 0x0000000308067224 */ /* 0x000fe400078e0206 */
[----:B------:R-:W-:Y:S02]  /*0350*/  IMAD.MOV R12, RZ, RZ, -R8 ;  /* 0x000000ffff0c7224 */ /* 0x000fe400078e0a08 */
[----:B------:R-:W-:Y:S01]  /*0360*/  IMAD R8, R6, R0, R11 ;  /* 0x0000000006087224 */ /* 0x000fe200078e020b */
[----:B0-----:R-:W-:-:S06]  /*0370*/  ULEA UR5, UR6, UR5, 0x18 ;  /* 0x0000000506057291 */ /* 0x001fcc000f8ec0ff */
[----:B------:R-:W-:-:S07]  /*0380*/  LEA R10, R2, UR5, 0x2 ;  /* 0x00000005020a7c11 */ /* 0x000fce000f8e10ff */
.L_x_11:
[----:B------:R-:W-:Y:S01]  /*0390*/  VIADD R12, R12, 0x1 ;  /* 0x000000010c0c7836 */ /* 0x000fe20000000000 */
[----:B------:R0:W-:Y:S04]  /*03a0*/  STS [R10], RZ ;  /* 0x000000ff0a007388 */ /* 0x0001e80000000800 */
[----:B------:R-:W-:Y:S01]  /*03b0*/  ISETP.NE.AND P0, PT, R12, RZ, PT ;  /* 0x000000ff0c00720c */ /* 0x000fe20003f05270 */
[----:B0-----:R-:W-:-:S12]  /*03c0*/  IMAD R10, R9, 0x4, R10 ;  /* 0x00000004090a7824 */ /* 0x001fd800078e020a */
[----:B------:R-:W-:Y:S05]  /*03d0*/  @P0 BRA `(.L_x_11) ;  /* 0xfffffffc00ec0947 */ /* 0x000fea000383ffff */
.L_x_10:
[----:B------:R-:W-:Y:S05]  /*03e0*/  BSYNC.RECONVERGENT B1 ;  /* 0x0000000000017941 */ /* 0x000fea0003800200 */
.L_x_9:
[----:B------:R-:W-:Y:S05]  /*03f0*/  @!P1 BRA `(.L_x_8) ;  /* 0x00000000003c9947 */ /* 0x000fea0003800000 */
[----:B------:R-:W0:Y:S01]  /*0400*/  S2UR UR6, SR_CgaCtaId ;  /* 0x00000000000679c3 */ /* 0x000e220000008800 */
[----:B------:R-:W-:Y:S02]  /*0410*/  UMOV UR5, 0x400 ;  /* 0x0000040000057882 */ /* 0x000fe40000000000 */
[----:B0-----:R-:W-:-:S06]  /*0420*/  ULEA UR5, UR6, UR5, 0x18 ;  /* 0x0000000506057291 */ /* 0x001fcc000f8ec0ff */
[----:B------:R-:W-:-:S07]  /*0430*/  LEA R6, R8, UR5, 0x2 ;  /* 0x0000000508067c11 */ /* 0x000fce000f8e10ff */
.L_x_12:
[C-C-:B------:R-:W-:Y:S01]  /*0440*/  IMAD R10, R9.reuse, 0x4, R6.reuse ;  /* 0x00000004090a7824 */ /* 0x140fe200078e0206 */
[----:B------:R0:W-:Y:S01]  /*0450*/  STS [R6], RZ ;  /* 0x000000ff06007388 */ /* 0x0001e20000000800 */
[C-C-:B------:R-:W-:Y:S02]  /*0460*/  IMAD R11, R9.reuse, 0x8, R6.reuse ;  /* 0x00000008090b7824 */ /* 0x140fe400078e0206 */
[C---:B------:R-:W-:Y:S01]  /*0470*/  IMAD R12, R9.reuse, 0xc, R6 ;  /* 0x0000000c090c7824 */ /* 0x040fe200078e0206 */
[----:B------:R1:W-:Y:S01]  /*0480*/  STS [R10], RZ ;  /* 0x000000ff0a007388 */ /* 0x0003e20000000800 */
[----:B------:R-:W-:-:S03]  /*0490*/  IMAD R8, R9, 0x4, R8 ;  /* 0x0000000409087824 */ /* 0x000fc600078e0208 */
[----:B------:R1:W-:Y:S01]  /*04a0*/  STS [R11], RZ ;  /* 0x000000ff0b007388 */ /* 0x0003e20000000800 */
[----:B0-----:R-:W-:Y:S01]  /*04b0*/  IMAD R6, R9, 0x10, R6 ;  /* 0x0000001009067824 */ /* 0x001fe200078e0206 */
[----:B------:R-:W-:Y:S02]  /*04c0*/  ISETP.GE.U32.AND P0, PT, R8, 0x100, PT ;  /* 0x000001000800780c */ /* 0x000fe40003f06070 */
[----:B------:R1:W-:Y:S11]  /*04d0*/  STS [R12], RZ ;  /* 0x000000ff0c007388 */ /* 0x0003f60000000800 */
[----:B-1----:R-:W-:Y:S05]  /*04e0*/  @!P0 BRA `(.L_x_12) ;  /* 0xfffffffc00d48947 */ /* 0x002fea000383ffff */
.L_x_8:
[----:B------:R-:W-:Y:S05]  /*04f0*/  BSYNC.RECONVERGENT B0 ;  /* 0x0000000000007941 */ /* 0x000fea0003800200 */
.L_x_7:
[----:B------:R-:W0:Y:S01]  /*0500*/  LDCU UR5, c[0x0][0x39c] ;  /* 0x00007380ff0577ac */ /* 0x000e220008000800 */
[----:B------:R-:W-:Y:S01]  /*0510*/  BSSY.RECONVERGENT B2, `(.L_x_13) ;  /* 0x00000bf000027945 */ /* 0x000fe20003800200 */
[----:B------:R-:W1:Y:S01]  /*0520*/  LDCU.64 UR8, c[0x0][0x358] ;  /* 0x00006b00ff0877ac */ /* 0x000e620008000a00 */
[----:B------:R-:W2:Y:S01]  /*0530*/  LDCU UR12, c[0x0][0x398] ;  /* 0x00007300ff0c77ac */ /* 0x000ea20008000800 */
[----:B------:R-:W3:Y:S01]  /*0540*/  LDCU UR10, c[0x0][0x394] ;  /* 0x00007280ff0a77ac */ /* 0x000ee20008000800 */
[----:B------:R-:W4:Y:S01]  /*0550*/  LDCU UR11, c[0x0][0x388] ;  /* 0x00007100ff0b77ac */ /* 0x000f220008000800 */
[----:B------:R-:W-:Y:S01]  /*0560*/  BAR.SYNC.DEFER_BLOCKING 0x0 ;  /* 0x0000000000007b1d */ /* 0x000fe20000010000 */
[----:B0-----:R-:W-:-:S13]  /*0570*/  ISETP.GE.AND P0, PT, R5, UR5, PT ;  /* 0x0000000505007c0c */ /* 0x001fda000bf06270 */
[----:B-1234-:R-:W-:Y:S05]  /*0580*/  @P0 BRA `(.L_x_14) ;  /* 0x0000000800dc0947 */ /* 0x01efea0003800000 */
[----:B------:R-:W0:Y:S01]  /*0590*/  I2F.U32.RP R12, R7 ;  /* 0x00000007000c7306 */ /* 0x000e220000209000 */
[----:B------:R-:W1:Y:S01]  /*05a0*/  LDCU UR5, c[0x0][0x398] ;  /* 0x00007300ff0577ac */ /* 0x000e620008000800 */
[--C-:B------:R-:W-:Y:S01]  /*05b0*/  IMAD.IADD R6, R4, 0x1, R7.reuse ;  /* 0x0000000104067824 */ /* 0x100fe200078e0207 */
[----:B------:R-:W-:Y:S01]  /*05c0*/  ISETP.NE.U32.AND P3, PT, R7, RZ, PT ;  /* 0x000000ff0700720c */ /* 0x000fe20003f65070 */
[----:B------:R-:W-:Y:S01]  /*05d0*/  IMAD.MOV R13, RZ, RZ, -R7 ;  /* 0x000000ffff0d7224 */ /* 0x000fe200078e0a07 */
[----:B------:R-:W2:Y:S01]  /*05e0*/  LDCU.64 UR6, c[0x0][0x388] ;  /* 0x00007100ff0677ac */ /* 0x000ea20008000a00 */
[----:B------:R-:W-:Y:S02]  /*05f0*/  IMAD.MOV.U32 R8, RZ, RZ, RZ ;  /* 0x000000ffff087224 */ /* 0x000fe400078e00ff */
[----:B0-----:R-:W0:Y:S01]  /*0600*/  MUFU.RCP R12, R12 ;  /* 0x0000000c000c7308 */ /* 0x001e220000001000 */
[C---:B-1----:R-:W-:Y:S02]  /*0610*/  ISETP.GE.AND P0, PT, R6.reuse, UR5, PT ;  /* 0x0000000506007c0c */ /* 0x042fe4000bf06270 */
[----:B------:R-:W-:Y:S01]  /*0620*/  VIMNMX R11, PT, PT, R6, UR5, !PT ;  /* 0x00000005060b7c48 */ /* 0x000fe2000ffe0100 */
[----:B------:R-:W1:Y:S01]  /*0630*/  LDCU UR5, c[0x0][0x394] ;  /* 0x00007280ff0577ac */ /* 0x000e620008000800 */
[----:B------:R-:W-:Y:S01]  /*0640*/  SEL R10, RZ, 0x1, P0 ;  /* 0x00000001ff0a7807 */ /* 0x000fe20000000000 */
[----:B0-----:R-:W-:-:S06]  /*0650*/  VIADD R9, R12, 0xffffffe ;  /* 0x0ffffffe0c097836 */ /* 0x001fcc0000000000 */
[----:B------:R-:W0:Y:S01]  /*0660*/  F2I.FTZ.U32.TRUNC.NTZ R9, R9 ;  /* 0x0000000900097305 */ /* 0x000e22000021f000 */
[----:B-1----:R-:W-:-:S04]  /*0670*/  VIADD R12, R4, UR5 ;  /* 0x00000005040c7c36 */ /* 0x002fc80008000000 */
[----:B------:R-:W-:-:S05]  /*0680*/  IMAD.IADD R14, R7, 0x1, R12 ;  /* 0x00000001070e7824 */ /* 0x000fca00078e020c */
[----:B--2---:R-:W-:Y:S01]  /*0690*/  ISETP.GE.AND P1, PT, R14, UR6, PT ;  /* 0x000000060e007c0c */ /* 0x004fe2000bf26270 */
[----:B0-----:R-:W-:-:S03]  /*06a0*/  IMAD R13, R13, R9, RZ ;  /* 0x000000090d0d7224 */ /* 0x001fc600078e02ff */
[C---:B------:R-:W-:Y:S01]  /*06b0*/  ISETP.LT.OR P1, PT, R14.reuse, RZ, P1 ;  /* 0x000000ff0e00720c */ /* 0x040fe20000f21670 */
[----:B------:R-:W-:Y:S01]  /*06c0*/  IMAD.HI.U32 R13, R9, R13, R8 ;  /* 0x0000000d090d7227 */ /* 0x000fe200078e0008 */
[----:B------:R-:W-:Y:S02]  /*06d0*/  IADD3 R8, PT, PT, R11, -R6, -R10 ;  /* 0x800000060b087210 */ /* 0x000fe40007ffe80a */
[----:B------:R-:W-:Y:S01]  /*06e0*/  P2R R20, PR, RZ, 0x2 ;  /* 0x00000002ff147803 */ /* 0x000fe20000000000 */
[----:B------:R-:W-:Y:S02]  /*06f0*/  IMAD R11, R14, UR7, RZ ;  /* 0x000000070e0b7c24 */ /* 0x000fe4000f8e02ff */
[----:B------:R-:W-:-:S04]  /*0700*/  IMAD.HI.U32 R13, R13, R8, RZ ;  /* 0x000000080d0d7227 */ /* 0x000fc800078e00ff */
[----:B------:R-:W-:-:S04]  /*0710*/  IMAD.MOV R9, RZ, RZ, -R13 ;  /* 0x000000ffff097224 */ /* 0x000fc800078e0a0d */
[C---:B------:R-:W-:Y:S02]  /*0720*/  IMAD R8, R7.reuse, R9, R8 ;  /* 0x0000000907087224 */ /* 0x040fe400078e0208 */
[----:B------:R-:W-:-:S03]  /*0730*/  IMAD.IADD R9, R7, 0x1, R14 ;  /* 0x0000000107097824 */ /* 0x000fc600078e020e */
[----:B------:R-:W-:Y:S02]  /*0740*/  ISETP.GE.U32.AND P0, PT, R8, R7, PT ;  /* 0x000000070800720c */ /* 0x000fe40003f06070 */
[----:B------:R-:W-:-:S11]  /*0750*/  ISETP.GE.AND P2, PT, R9, UR6, PT ;  /* 0x0000000609007c0c */ /* 0x000fd6000bf46270 */
[----:B------:R-:W-:Y:S02]  /*0760*/  @P0 IMAD.IADD R8, R8, 0x1, -R7 ;  /* 0x0000000108080824 */ /* 0x000fe400078e0a07 */
[----:B------:R-:W-:Y:S01]  /*0770*/  @P0 VIADD R13, R13, 0x1 ;  /* 0x000000010d0d0836 */ /* 0x000fe20000000000 */
[----:B------:R-:W-:Y:S02]  /*0780*/  ISETP.GE.AND P0, PT, R12, UR6, PT ;  /* 0x000000060c007c0c */ /* 0x000fe4000bf06270 */
[----:B------:R-:W-:Y:S02]  /*0790*/  ISETP.GE.U32.AND P4, PT, R8, R7, PT ;  /* 0x000000070800720c */ /* 0x000fe40003f86070 */
[----:B------:R-:W0:Y:S11]  /*07a0*/  LDC.U8 R8, c[0x0][0x3a0] ;  /* 0x0000e800ff087b82 */ /* 0x000e360000000000 */
[----:B------:R-:W-:Y:S01]  /*07b0*/  @P4 VIADD R13, R13, 0x1 ;  /* 0x000000010d0d4836 */ /* 0x000fe20000000000 */
[----:B------:R-:W-:-:S02]  /*07c0*/  ISETP.LT.OR P4, PT, R12, RZ, P0 ;  /* 0x000000ff0c00720c */ /* 0x000fc40000781670 */
[C---:B------:R-:W-:Y:S01]  /*07d0*/  ISETP.LT.OR P0, PT, R9.reuse, RZ, P2 ;  /* 0x000000ff0900720c */ /* 0x040fe20001701670 */
[----:B------:R-:W-:Y:S01]  /*07e0*/  IMAD R9, R9, UR7, RZ ;  /* 0x0000000709097c24 */ /* 0x000fe2000f8e02ff */
[----:B------:R-:W-:Y:S02]  /*07f0*/  @!P3 LOP3.LUT R13, RZ, R7, RZ, 0x33, !PT ;  /* 0x00000007ff0db212 */ /* 0x000fe400078e33ff */
[----:B------:R-:W-:Y:S02]  /*0800*/  P2R R19, PR, RZ, 0x10 ;  /* 0x00000010ff137803 */ /* 0x000fe40000000000 */
[----:B------:R-:W-:Y:S01]  /*0810*/  P2R R18, PR, RZ, 0x1 ;  /* 0x00000001ff127803 */ /* 0x000fe20000000000 */
[----:B------:R-:W-:Y:S01]  /*0820*/  IMAD.IADD R10, R10, 0x1, R13 ;  /* 0x000000010a0a7824 */ /* 0x000fe200078e020d */
[----:B------:R-:W-:-:S07]  /*0830*/  SHF.R.S32.HI R12, RZ, 0x1f, R9 ;  /* 0x0000001fff0c7819 */ /* 0x000fce0000011409 */
.L_x_24:
[----:B-1----:R-:W1:Y:S01]  /*0840*/  LDCU UR5, c[0x0][0x398] ;  /* 0x00007300ff0577ac */ /* 0x002e620008000800 */
[----:B------:R-:W-:Y:S01]  /*0850*/  BSSY.RECONVERGENT B1, `(.L_x_15) ;  /* 0x0000085000017945 */ /* 0x000fe20003800200 */
[----:B-1----:R-:W-:-:S13]  /*0860*/  ISETP.GE.AND P0, PT, R4, UR5, PT ;  /* 0x0000000504007c0c */ /* 0x002fda000bf06270 */
[----:B0-23--:R-:W-:Y:S05]  /*0870*/  @P0 BRA `(.L_x_16) ;  /* 0x0000000800080947 */ /* 0x00dfea0003800000 */
[----:B------:R-:W1:Y:S01]  /*0880*/  LDC R16, c[0x0][0x38c] ;  /* 0x0000e300ff107b82 */ /* 0x000e620000000800 */
[----:B------:R-:W2:Y:S01]  /*0890*/  LDCU UR5, c[0x0][0x390] ;  /* 0x00007200ff0577ac */ /* 0x000ea20008000800 */
[----:B------:R-:W-:Y:S01]  /*08a0*/  LOP3.LUT R21, R10, 0x3, RZ, 0xc0, !PT ;  /* 0x000000030a157812 */ /* 0x000fe200078ec0ff */
[----:B------:R-:W-:Y:S01]  /*08b0*/  BSSY.RECONVERGENT B0, `(.L_x_17) ;  /* 0x000003a000007945 */ /* 0x000fe20003800200 */
[----:B------:R-:W-:Y:S02]  /*08c0*/  IMAD.MOV.U32 R24, RZ, RZ, R4 ;  /* 0x000000ffff187224 */ /* 0x000fe400078e0004 */
[----:B------:R-:W-:Y:S01]  /*08d0*/  ISETP.NE.AND P1, PT, R21, 0x3, PT ;  /* 0x000000031500780c */ /* 0x000fe20003f25270 */
[----:B--2---:R-:W-:-:S05]  /*08e0*/  VIADD R13, R5, UR5 ;  /* 0x00000005050d7c36 */ /* 0x004fca0008000000 */
[----:B-1----:R-:W-:-:S04]  /*08f0*/  ISETP.GE.AND P0, PT, R13, R16, PT ;  /* 0x000000100d00720c */ /* 0x002fc80003f06270 */
[----:B------:R-:W-:-:S03]  /*0900*/  ISETP.LT.OR P0, PT, R13, RZ, P0 ;  /* 0x000000ff0d00720c */ /* 0x000fc60000701670 */
[----:B------:R-:W-:Y:S10]  /*0910*/  @!P1 BRA `(.L_x_18) ;  /* 0x0000000000cc9947 */ /* 0x000ff40003800000 */
[----:B------:R-:W-:-:S04]  /*0920*/  ISETP.NE.AND P2, PT, R19, RZ, PT ;  /* 0x000000ff1300720c */ /* 0x000fc80003f45270 */
[----:B------:R-:W-:-:S13]  /*0930*/  PLOP3.LUT P1, PT, P0, P2, PT, 0xf8, 0x8f ;  /* 0x00000000008f781c */ /* 0x000fda0000725f70 */
[----:B------:R-:W1:Y:S08]  /*0940*/  @!P1 LDC R17, c[0x0][0x394] ;  /* 0x0000e500ff119b82 */ /* 0x000e700000000800 */
[----:B------:R-:W2:Y:S01]  /*0950*/  @!P1 LDC.64 R14, c[0x0][0x380] ;  /* 0x0000e000ff0e9b82 */ /* 0x000ea20000000a00 */
[----:B-1----:R-:W-:-:S04]  /*0960*/  @!P1 IMAD.IADD R17, R4, 0x1, R17 ;  /* 0x0000000104119824 */ /* 0x002fc800078e0211 */
[----:B------:R-:W-:Y:S01]  /*0970*/  @!P1 IMAD R16, R17, R16, RZ ;  /* 0x0000001011109224 */ /* 0x000fe200078e02ff */
[----:B0-----:R-:W-:-:S04]  /*0980*/  PRMT R17, R8, 0x7610, R17 ;  /* 0x0000761008117816 */ /* 0x001fc80000000011 */
[----:B--2---:R-:W-:Y:S02]  /*0990*/  @!P1 IADD3 R14, P2, P3, R16, R14, R13 ;  /* 0x0000000e100e9210 */ /* 0x004fe40007b5e00d */
[----:B------:R-:W-:-:S04]  /*09a0*/  @!P1 SHF.R.S32.HI R16, RZ, 0x1f, R16 ;  /* 0x0000001fff109819 */ /* 0x000fc80000011410 */
[----:B------:R-:W-:-:S05]  /*09b0*/  @!P1 IADD3.X R15, PT, PT, R16, R15, RZ, P2, P3 ;  /* 0x0000000f100f9210 */ /* 0x000fca00017e64ff */
[----:B------:R-:W2:Y:S01]  /*09c0*/  @!P1 LDG.E.U8 R17, desc[UR8][R14.64] ;  /* 0x000000080e119981 */ /* 0x000ea2000c1e1100 */
[----:B------:R-:W-:Y:S01]  /*09d0*/  MOV R16, 0x400 ;  /* 0x0000040000107802 */ /* 0x000fe20000000f00 */
[----:B------:R-:W-:Y:S01]  /*09e0*/  IMAD.MOV.U32 R24, RZ, RZ, R6 ;  /* 0x000000ffff187224 */ /* 0x000fe200078e0006 */
[----:B------:R-:W-:Y:S01]  /*09f0*/  ISETP.NE.AND P1, PT, R21, RZ, PT ;  /* 0x000000ff1500720c */ /* 0x000fe20003f25270 */
[----:B------:R-:W0:Y:S02]  /*0a00*/  S2R R23, SR_CgaCtaId ;  /* 0x0000000000177919 */ /* 0x000e240000008800 */
[----:B0-----:R-:W-:Y:S02]  /*0a10*/  LEA R16, R23, R16, 0x18 ;  /* 0x0000001017107211 */ /* 0x001fe400078ec0ff */
[----:B--2---:R-:W-:-:S05]  /*0a20*/  LOP3.LUT R17, R17, 0xffff, RZ, 0xc0, !PT ;  /* 0x0000ffff11117812 */ /* 0x004fca00078ec0ff */
[----:B------:R-:W-:-:S05]  /*0a30*/  IMAD R17, R17, 0x4, R16 ;  /* 0x0000000411117824 */ /* 0x000fca00078e0210 */
[----:B------:R1:W-:Y:S01]  /*0a40*/  ATOMS.POPC.INC.32 RZ, [R17+URZ] ;  /* 0x0000000011ff7f8c */ /* 0x0003e2000d8000ff */
[----:B------:R-:W-:Y:S05]  /*0a50*/  @!P1 BRA `(.L_x_18) ;  /* 0x00000000007c9947 */ /* 0x000fea0003800000 */
[----:B------:R-:W-:Y:S01]  /*0a60*/  ISETP.NE.AND P4, PT, R20, RZ, PT ;  /* 0x000000ff1400720c */ /* 0x000fe20003f85270 */
[----:B------:R-:W-:Y:S01]  /*0a70*/  BSSY.RECONVERGENT B3, `(.L_x_19) ;  /* 0x0000009000037945 */ /* 0x000fe20003800200 */
[----:B------:R-:W-:Y:S02]  /*0a80*/  PRMT R14, R8, 0x7610, R14 ;  /* 0x00007610080e7816 */ /* 0x000fe4000000000e */
[----:B------:R-:W-:-:S13]  /*0a90*/  PLOP3.LUT P1, PT, P0, P4, PT, 0xf8, 0x8f ;  /* 0x00000000008f781c */ /* 0x000fda0000729f70 */
[----:B------:R-:W-:Y:S05]  /*0aa0*/  @P1 BRA `(.L_x_20) ;  /* 0x0000000000141947 */ /* 0x000fea0003800000 */
[----:B------:R-:W0:Y:S01]  /*0ab0*/  LDCU.64 UR6, c[0x0][0x380] ;  /* 0x00007000ff0677ac */ /* 0x000e220008000a00 */
[----:B------:R-:W-:Y:S02]  /*0ac0*/  SHF.R.S32.HI R15, RZ, 0x1f, R11 ;  /* 0x0000001fff0f7819 */ /* 0x000fe4000001140b */
[----:B0-----:R-:W-:-:S04]  /*0ad0*/  IADD3 R14, P1, P2, R11, UR6, R13 ;  /* 0x000000060b0e7c10 */ /* 0x001fc8000fa3e00d */
[----:B------:R-:W-:-:S05]  /*0ae0*/  IADD3.X R15, PT, PT, R15, UR7, RZ, P1, P2 ;  /* 0x000000070f0f7c10 */ /* 0x000fca0008fe44ff */
[----:B------:R0:W5:Y:S04]  /*0af0*/  LDG.E.U8 R14, desc[UR8][R14.64] ;  /* 0x000000080e0e7981 */ /* 0x000168000c1e1100 */
.L_x_20:
[----:B------:R-:W-:Y:S05]  /*0b00*/  BSYNC.RECONVERGENT B3 ;  /* 0x0000000000037941 */ /* 0x000fea0003800200 */
.L_x_19:
[----:B------:R-:W-:Y:S01]  /*0b10*/  ISETP.NE.AND P1, PT, R21, 0x1, PT ;  /* 0x000000011500780c */ /* 0x000fe20003f25270 */
[----:B------:R-:W-:Y:S01]  /*0b20*/  IMAD.IADD R24, R7, 0x1, R6 ;  /* 0x0000000107187824 */ /* 0x000fe200078e0206 */
[----:B0----5:R-:W-:-:S05]  /*0b30*/  LOP3.LUT R15, R14, 0xffff, RZ, 0xc0, !PT ;  /* 0x0000ffff0e0f7812 */ /* 0x021fca00078ec0ff */
[----:B------:R-:W-:-:S05]  /*0b40*/  IMAD R14, R15, 0x4, R16 ;  /* 0x000000040f0e7824 */ /* 0x000fca00078e0210 */
[----:B------:R2:W-:Y:S01]  /*0b50*/  ATOMS.POPC.INC.32 RZ, [R14+URZ] ;  /* 0x000000000eff7f8c */ /* 0x0005e2000d8000ff */
[----:B------:R-:W-:Y:S05]  /*0b60*/  @!P1 BRA `(.L_x_18) ;  /* 0x0000000000389947 */ /* 0x000fea0003800000 */
[----:B------:R-:W-:Y:S01]  /*0b70*/  ISETP.NE.AND P2, PT, R18, RZ, PT ;  /* 0x000000ff1200720c */ /* 0x000fe20003f45270 */
[----:B------:R-:W-:Y:S01]  /*0b80*/  BSSY.RECONVERGENT B3, `(.L_x_21) ;  /* 0x0000008000037945 */ /* 0x000fe20003800200 */
[----:B--2---:R-:W-:Y:S02]  /*0b90*/  PRMT R14, R8, 0x7610, R14 ;  /* 0x00007610080e7816 */ /* 0x004fe4000000000e */
[----:B------:R-:W-:-:S13]  /*0ba0*/  PLOP3.LUT P1, PT, P0, P2, PT, 0xf8, 0x8f ;  /* 0x00000000008f781c */ /* 0x000fda0000725f70 */
[----:B------:R-:W-:Y:S05]  /*0bb0*/  @P1 BRA `(.L_x_22) ;  /* 0x0000000000101947 */ /* 0x000fea0003800000 */
[----:B------:R-:W0:Y:S02]  /*0bc0*/  LDCU.64 UR6, c[0x0][0x380] ;  /* 0x00007000ff0677ac */ /* 0x000e240008000a00 */
[----:B0-----:R-:W-:-:S04]  /*0bd0*/  IADD3 R14, P1, P2, R9, UR6, R13 ;  /* 0x00000006090e7c10 */ /* 0x001fc8000fa3e00d */
[----:B------:R-:W-:-:S05]  /*0be0*/  IADD3.X R15, PT, PT, R12, UR7, RZ, P1, P2 ;  /* 0x000000070c0f7c10 */ /* 0x000fca0008fe44ff */
[----:B------:R0:W5:Y:S04]  /*0bf0*/  LDG.E.U8 R14, desc[UR8][R14.64] ;  /* 0x000000080e0e7981 */ /* 0x000168000c1e1100 */
.L_x_22:
[----:B------:R-:W-:Y:S05]  /*0c00*/  BSYNC.RECONVERGENT B3 ;  /* 0x0000000000037941 */ /* 0x000fea0003800200 */
.L_x_21:
[----:B0----5:R-:W-:Y:S01]  /*0c10*/  LOP3.LUT R15, R14, 0xffff, RZ, 0xc0, !PT ;  /* 0x0000ffff0e0f7812 */ /* 0x021fe200078ec0ff */
[----:B------:R-:W-:-:S04]  /*0c20*/  IMAD.IADD R24, R7, 0x1, R24 ;  /* 0x0000000107187824 */ /* 0x000fc800078e0218 */
[----:B------:R-:W-:-:S05]  /*0c30*/  IMAD R16, R15, 0x4, R16 ;  /* 0x000000040f107824 */ /* 0x000fca00078e0210 */
[----:B------:R3:W-:Y:S02]  /*0c40*/  ATOMS.POPC.INC.32 RZ, [R16+URZ] ;  /* 0x0000000010ff7f8c */ /* 0x0007e4000d8000ff */
.L_x_18:
[----:B------:R-:W-:Y:S05]  /*0c50*/  BSYNC.RECONVERGENT B0 ;  /* 0x0000000000007941 */ /* 0x000fea0003800200 */
.L_x_17:
[----:B------:R-:W-:-:S13]  /*0c60*/  ISETP.GE.U32.AND P1, PT, R10, 0x3, PT ;  /* 0x000000030a00780c */ /* 0x000fda0003f26070 */
[----:B------:R-:W-:Y:S05]  /*0c70*/  @!P1 BRA `(.L_x_16) ;  /* 0x0000000400089947 */ /* 0x000fea0003800000 */
.L_x_23:
[----:B------:R-:W-:Y:S01]  /*0c80*/  VIADD R22, R24, UR10 ;  /* 0x0000000a18167c36 */ /* 0x000fe20008000000 */
[----:B0-----:R-:W-:-:S03]  /*0c90*/  PRMT R25, R8, 0x7610, R25 ;  /* 0x0000761008197816 */ /* 0x001fc60000000019 */
[----:B------:R-:W-:Y:S01]  /*0ca0*/  IMAD.IADD R28, R7, 0x1, R22 ;  /* 0x00000001071c7824 */ /* 0x000fe200078e0216 */
[----:B------:R-:W-:-:S04]  /*0cb0*/  ISETP.GE.AND P1, PT, R22, UR11, PT ;  /* 0x0000000b16007c0c */ /* 0x000fc8000bf26270 */
[----:B------:R-:W-:-:S04]  /*0cc0*/  ISETP.LT.OR P1, PT, R22, RZ, P1 ;  /* 0x000000ff1600720c */ /* 0x000fc80000f21670 */
[----:B------:R-:W-:-:S13]  /*0cd0*/  PLOP3.LUT P1, PT, P0, P1, PT, 0xf8, 0x8f ;  /* 0x00000000008f781c */ /* 0x000fda0000723f70 */
[----:B-1----:R-:W3:Y:S08]  /*0ce0*/  @!P1 LDC R17, c[0x0][0x38c] ;  /* 0x0000e300ff119b82 */ /* 0x002ef00000000800 */
[----:B--2---:R-:W0:Y:S01]  /*0cf0*/  @!P1 LDC.64 R14, c[0x0][0x380] ;  /* 0x0000e000ff0e9b82 */ /* 0x004e220000000a00 */
[----:B---3--:R-:W-:-:S05]  /*0d00*/  @!P1 IMAD R16, R22, R17, RZ ;  /* 0x0000001116109224 */ /* 0x008fca00078e02ff */
[----:B0-----:R-:W-:Y:S02]  /*0d10*/  @!P1 IADD3 R14, P2, P3, R16, R14, R13 ;  /* 0x0000000e100e9210 */ /* 0x001fe40007b5e00d */
[----:B------:R-:W-:-:S04]  /*0d20*/  @!P1 SHF.R.S32.HI R16, RZ, 0x1f, R16 ;  /* 0x0000001fff109819 */ /* 0x000fc80000011410 */
[----:B------:R-:W-:Y:S02]  /*0d30*/  @!P1 IADD3.X R15, PT, PT, R16, R15, RZ, P2, P3 ;  /* 0x0000000f100f9210 */ /* 0x000fe400017e64ff */
[----:B------:R-:W-:Y:S02]  /*0d40*/  ISETP.GE.AND P2, PT, R28, UR11, PT ;  /* 0x0000000b1c007c0c */ /* 0x000fe4000bf46270 */
[----:B------:R-:W-:Y:S01]  /*0d50*/  PRMT R29, R8, 0x7610, R29 ;  /* 0x00007610081d7816 */ /* 0x000fe2000000001d */
[----:B------:R-:W2:Y:S01]  /*0d60*/  @!P1 LDG.E.U8 R25, desc[UR8][R14.64] ;  /* 0x000000080e199981 */ /* 0x000ea2000c1e1100 */
[----:B------:R-:W-:-:S04]  /*0d70*/  ISETP.LT.OR P2, PT, R28, RZ, P2 ;  /* 0x000000ff1c00720c */ /* 0x000fc80001741670 */
[----:B------:R-:W-:-:S13]  /*0d80*/  PLOP3.LUT P2, PT, P0, P2, PT, 0xf8, 0x8f ;  /* 0x00000000008f781c */ /* 0x000fda0000745f70 */
[----:B------:R-:W0:Y:S08]  /*0d90*/  @!P2 LDC R21, c[0x0][0x38c] ;  /* 0x0000e300ff15ab82 */ /* 0x000e300000000800 */
[----:B------:R-:W1:Y:S01]  /*0da0*/  @!P2 LDC.64 R16, c[0x0][0x380] ;  /* 0x0000e000ff10ab82 */ /* 0x000e620000000a00 */
[----:B0-----:R-:W-:Y:S02]  /*0db0*/  @!P2 IMAD R22, R28, R21, RZ ;  /* 0x000000151c16a224 */ /* 0x001fe400078e02ff */
[----:B------:R-:W-:-:S03]  /*0dc0*/  IMAD.IADD R21, R7, 0x1, R28 ;  /* 0x0000000107157824 */ /* 0x000fc600078e021c */
[----:B------:R-:W-:Y:S02]  /*0dd0*/  @!P2 SHF.R.S32.HI R26, RZ, 0x1f, R22 ;  /* 0x0000001fff1aa819 */ /* 0x000fe40000011416 */
[----:B-1----:R-:W-:-:S04]  /*0de0*/  @!P2 IADD3 R22, P3, P4, R22, R16, R13 ;  /* 0x000000101616a210 */ /* 0x002fc80007c7e00d */
[----:B------:R-:W-:Y:S02]  /*0df0*/  @!P2 IADD3.X R23, PT, PT, R26, R17, RZ, P3, P4 ;  /* 0x000000111a17a210 */ /* 0x000fe40001fe84ff */
[----:B------:R-:W-:-:S04]  /*0e00*/  ISETP.GE.AND P3, PT, R21, UR11, PT ;  /* 0x0000000b15007c0c */ /* 0x000fc8000bf66270 */
        /* <DEDUP_REMOVED lines=9> */
[----:B------:R-:W-:-:S03]  /*0ea0*/  ISETP.GE.AND P4, PT, R21, UR11, PT ;  /* 0x0000000b15007c0c */ /* 0x000fc6000bf86270 */
[----:B------:R-:W3:Y:S01]  /*0eb0*/  @!P3 LDG.E.U8 R29, desc[UR8][R26.64] ;  /* 0x000000081a1db981 */ /* 0x000ee2000c1e1100 */
[----:B------:R-:W-:-:S04]  /*0ec0*/  ISETP.LT.OR P4, PT, R21, RZ, P4 ;  /* 0x000000ff1500720c */ /* 0x000fc80002781670 */
[----:B------:R-:W-:-:S13]  /*0ed0*/  PLOP3.LUT P4, PT, P0, P4, PT, 0xf8, 0x8f ;  /* 0x00000000008f781c */ /* 0x000fda0000789f70 */
[----:B------:R-:W0:Y:S08]  /*0ee0*/  @!P4 LDC R28, c[0x0][0x38c] ;  /* 0x0000e300ff1ccb82 */ /* 0x000e300000000800 */
[----:B------:R-:W1:Y:S01]  /*0ef0*/  @!P4 LDC.64 R16, c[0x0][0x380] ;  /* 0x0000e000ff10cb82 */ /* 0x000e620000000a00 */
[----:B0-----:R-:W-:-:S05]  /*0f00*/  @!P4 IMAD R21, R21, R28, RZ ;  /* 0x0000001c1515c224 */ /* 0x001fca00078e02ff */
[----:B------:R-:W-:Y:S02]  /*0f10*/  @!P4 SHF.R.S32.HI R28, RZ, 0x1f, R21 ;  /* 0x0000001fff1cc819 */ /* 0x000fe40000011415 */
[----:B-1----:R-:W-:-:S04]  /*0f20*/  @!P4 IADD3 R16, P5, P6, R21, R16, R13 ;  /* 0x000000101510c210 */ /* 0x002fc80007ebe00d */
[----:B------:R-:W-:Y:S02]  /*0f30*/  @!P4 IADD3.X R17, PT, PT, R28, R17, RZ, P5, P6 ;  /* 0x000000111c11c210 */ /* 0x000fe40002fec4ff */
[C---:B------:R-:W-:Y:S02]  /*0f40*/  PRMT R28, R8.reuse, 0x7610, R28 ;  /* 0x00007610081c7816 */ /* 0x040fe4000000001c */
[----:B------:R-:W-:-:S04]  /*0f50*/  PRMT R21, R8, 0x7610, R21 ;  /* 0x0000761008157816 */ /* 0x000fc80000000015 */
[----:B------:R-:W4:Y:S04]  /*0f60*/  @!P2 LDG.E.U8 R28, desc[UR8][R22.64] ;  /* 0x00000008161ca981 */ /* 0x000f28000c1e1100 */
[----:B------:R-:W5:Y:S01]  /*0f70*/  @!P4 LDG.E.U8 R21, desc[UR8][R16.64] ;  /* 0x000000081015c981 */ /* 0x000f62000c1e1100 */
[----:B------:R-:W0:Y:S01]  /*0f80*/  S2UR UR6, SR_CgaCtaId ;  /* 0x00000000000679c3 */ /* 0x000e220000008800 */
[----:B------:R-:W-:Y:S01]  /*0f90*/  IMAD R24, R7, 0x4, R24 ;  /* 0x0000000407187824 */ /* 0x000fe200078e0218 */
[----:B------:R-:W-:-:S04]  /*0fa0*/  UMOV UR5, 0x400 ;  /* 0x0000040000057882 */ /* 0x000fc80000000000 */
[----:B------:R-:W-:Y:S01]  /*0fb0*/  ISETP.GE.AND P1, PT, R24, UR12, PT ;  /* 0x0000000c18007c0c */ /* 0x000fe2000bf26270 */
[----:B0-----:R-:W-:Y:S01]  /*0fc0*/  ULEA UR5, UR6, UR5, 0x18 ;  /* 0x0000000506057291 */ /* 0x001fe2000f8ec0ff */
[----:B--2---:R-:W-:-:S05]  /*0fd0*/  LOP3.LUT R25, R25, 0xffff, RZ, 0xc0, !PT ;  /* 0x0000ffff19197812 */ /* 0x004fca00078ec0ff */
[----:B------:R-:W-:-:S05]  /*0fe0*/  LEA R14, R25, UR5, 0x2 ;  /* 0x00000005190e7c11 */ /* 0x000fca000f8e10ff */
[----:B------:R0:W-:Y:S01]  /*0ff0*/  ATOMS.POPC.INC.32 RZ, [R14+URZ] ;  /* 0x000000000eff7f8c */ /* 0x0001e2000d8000ff */
[----:B---3--:R-:W-:Y:S02]  /*1000*/  LOP3.LUT R29, R29, 0xffff, RZ, 0xc0, !PT ;  /* 0x0000ffff1d1d7812 */ /* 0x008fe400078ec0ff */
[----:B----4-:R-:W-:Y:S02]  /*1010*/  LOP3.LUT R15, R28, 0xffff, RZ, 0xc0, !PT ;  /* 0x0000ffff1c0f7812 */ /* 0x010fe400078ec0ff */
[----:B-----5:R-:W-:Y:S02]  /*1020*/  LOP3.LUT R28, R21, 0xffff, RZ, 0xc0, !PT ;  /* 0x0000ffff151c7812 */ /* 0x020fe400078ec0ff */
[----:B------:R-:W-:Y:S02]  /*1030*/  LEA R15, R15, UR5, 0x2 ;  /* 0x000000050f0f7c11 */ /* 0x000fe4000f8e10ff */
[----:B------:R-:W-:Y:S02]  /*1040*/  LEA R21, R29, UR5, 0x2 ;  /* 0x000000051d157c11 */ /* 0x000fe4000f8e10ff */
[----:B------:R-:W-:Y:S01]  /*1050*/  LEA R16, R28, UR5, 0x2 ;  /* 0x000000051c107c11 */ /* 0x000fe2000f8e10ff */
[----:B------:R0:W-:Y:S04]  /*1060*/  ATOMS.POPC.INC.32 RZ, [R15+URZ] ;  /* 0x000000000fff7f8c */ /* 0x0001e8000d8000ff */
[----:B------:R0:W-:Y:S04]  /*1070*/  ATOMS.POPC.INC.32 RZ, [R21+URZ] ;  /* 0x0000000015ff7f8c */ /* 0x0001e8000d8000ff */
[----:B------:R0:W-:Y:S01]  /*1080*/  ATOMS.POPC.INC.32 RZ, [R16+URZ] ;  /* 0x0000000010ff7f8c */ /* 0x0001e2000d8000ff */
[----:B------:R-:W-:Y:S05]  /*1090*/  @!P1 BRA `(.L_x_23) ;  /* 0xfffffff800f89947 */ /* 0x000fea000383ffff */
.L_x_16:
[----:B------:R-:W-:Y:S05]  /*10a0*/  BSYNC.RECONVERGENT B1 ;  /* 0x0000000000017941 */ /* 0x000fea0003800200 */
.L_x_15:
[----:B------:R-:W4:Y:S01]  /*10b0*/  LDCU UR5, c[0x0][0x370] ;  /* 0x00006e00ff0577ac */ /* 0x000f220008000800 */
[----:B------:R-:W5:Y:S01]  /*10c0*/  LDCU UR6, c[0x0][0x39c] ;  /* 0x00007380ff0677ac */ /* 0x000f620008000800 */
[----:B----4-:R-:W-:-:S05]  /*10d0*/  IMAD R5, R0, UR5, R5 ;  /* 0x0000000500057c24 */ /* 0x010fca000f8e0205 */
[----:B-----5:R-:W-:-:S13]  /*10e0*/  ISETP.GE.AND P0, PT, R5, UR6, PT ;  /* 0x0000000605007c0c */ /* 0x020fda000bf06270 */
[----:B------:R-:W-:Y:S05]  /*10f0*/  @!P0 BRA `(.L_x_24) ;  /* 0xfffffff400d08947 */ /* 0x000fea000383ffff */
.L_x_14:
[----:B------:R-:W-:Y:S05]  /*1100*/  BSYNC.RECONVERGENT B2 ;  /* 0x0000000000027941 */ /* 0x000fea0003800200 */
.L_x_13:
[----:B------:R-:W-:Y:S01]  /*1110*/  BAR.SYNC.DEFER_BLOCKING 0x0 ;  /* 0x0000000000007b1d */ /* 0x000fe20000010000 */
[----:B------:R-:W-:-:S13]  /*1120*/  ISETP.GT.U32.AND P0, PT, R2, 0xff, PT ;  /* 0x000000ff0200780c */ /* 0x000fda0003f04070 */
[----:B------:R-:W-:Y:S05]  /*1130*/  @P0 EXIT ;  /* 0x000000000000094d */ /* 0x000fea0003800000 */
[----:B------:R-:W-:Y:S01]  /*1140*/  IMAD R5, R0, R3, RZ ;  /* 0x0000000300057224 */ /* 0x000fe200078e02ff */
[----:B------:R-:W-:Y:S01]  /*1150*/  USHF.L.U32 UR4, UR4, 0x8, URZ ;  /* 0x0000000804047899 */ /* 0x000fe200080006ff */
[----:B------:R-:W-:Y:S02]  /*1160*/  BSSY.RECONVERGENT B0, `(.L_x_25) ;  /* 0x0000038000007945 */ /* 0x000fe40003800200 */
[----:B------:R-:W4:Y:S01]  /*1170*/  I2F.U32.RP R10, R5 ;  /* 0x00000005000a7306 */ /* 0x000f220000209000 */
[C---:B------:R-:W-:Y:S01]  /*1180*/  IMAD.IADD R4, R5.reuse, 0x1, R2 ;  /* 0x0000000105047824 */ /* 0x040fe200078e0202 */
[----:B------:R-:W-:Y:S01]  /*1190*/  ISETP.NE.U32.AND P2, PT, R5, RZ, PT ;  /* 0x000000ff0500720c */ /* 0x000fe20003f45070 */
[----:B------:R-:W-:Y:S01]  /*11a0*/  IMAD.MOV R11, RZ, RZ, -R5 ;  /* 0x000000ffff0b7224 */ /* 0x000fe200078e0a05 */
[----:B------:R-:W-:Y:S02]  /*11b0*/  USHF.R.S32.HI UR5, URZ, 0x1f, UR4 ;  /* 0x0000001fff057899 */ /* 0x000fe40008011404 */
[----:B------:R-:W-:-:S02]  /*11c0*/  ISETP.GE.U32.AND P0, PT, R4, 0x100, PT ;  /* 0x000001000400780c */ /* 0x000fc40003f06070 */
[----:B------:R-:W-:Y:S02]  /*11d0*/  VIMNMX.U32 R9, PT, PT, R4, 0x100, !PT ;  /* 0x0000010004097848 */ /* 0x000fe40007fe0000 */
[----:B0-----:R-:W-:-:S04]  /*11e0*/  SEL R8, RZ, 0x1, P0 ;  /* 0x00000001ff087807 */ /* 0x001fc80000000000 */
[----:B------:R-:W-:Y:S01]  /*11f0*/  IADD3 R4, PT, PT, R9, -R4, -R8 ;  /* 0x8000000409047210 */ /* 0x000fe20007ffe808 */
[----:B----4-:R-:W0:Y:S02]  /*1200*/  MUFU.RCP R10, R10 ;  /* 0x0000000a000a7308 */ /* 0x010e240000001000 */
[----:B0-----:R-:W-:-:S06]  /*1210*/  VIADD R6, R10, 0xffffffe ;  /* 0x0ffffffe0a067836 */ /* 0x001fcc0000000000 */
[----:B------:R0:W4:Y:S02]  /*1220*/  F2I.FTZ.U32.TRUNC.NTZ R7, R6 ;  /* 0x0000000600077305 */ /* 0x000124000021f000 */
[----:B0-----:R-:W-:Y:S02]  /*1230*/  IMAD.MOV.U32 R6, RZ, RZ, RZ ;  /* 0x000000ffff067224 */ /* 0x001fe400078e00ff */
[----:B----4-:R-:W-:-:S04]  /*1240*/  IMAD R11, R11, R7, RZ ;  /* 0x000000070b0b7224 */ /* 0x010fc800078e02ff */
        /* <DEDUP_REMOVED lines=13> */
[----:B------:R-:W-:-:S13]  /*1320*/  ISETP.NE.AND P0, PT, R6, 0x3, PT ;  /* 0x000000030600780c */ /* 0x000fda0003f05270 */
[----:B------:R-:W-:Y:S05]  /*1330*/  @!P0 BRA `(.L_x_26) ;  /* 0x0000000000688947 */ /* 0x000fea0003800000 */
[----:B------:R-:W0:Y:S01]  /*1340*/  S2R R11, SR_TID.Y ;  /* 0x00000000000b7919 */ /* 0x000e220000002200 */
[----:B------:R-:W4:Y:S01]  /*1350*/  S2UR UR7, SR_CgaCtaId ;  /* 0x00000000000779c3 */ /* 0x000f220000008800 */
[----:B------:R-:W5:Y:S01]  /*1360*/  LDCU.64 UR10, c[0x0][0x3a8] ;  /* 0x00007500ff0a77ac */ /* 0x000f620008000a00 */
[----:B------:R-:W-:Y:S01]  /*1370*/  VIADD R4, R4, 0x1 ;  /* 0x0000000104047836 */ /* 0x000fe20000000000 */
[----:B------:R-:W1:Y:S01]  /*1380*/  S2R R9, SR_TID.X ;  /* 0x0000000000097919 */ /* 0x000e620000002100 */
[----:B------:R-:W-:-:S03]  /*1390*/  UMOV UR6, 0x400 ;  /* 0x0000040000067882 */ /* 0x000fc60000000000 */
[----:B------:R-:W-:Y:S01]  /*13a0*/  LOP3.LUT R4, R4, 0x3, RZ, 0xc0, !PT ;  /* 0x0000000304047812 */ /* 0x000fe200078ec0ff */
[----:B----4-:R-:W-:-:S06]  /*13b0*/  ULEA UR6, UR7, UR6, 0x18 ;  /* 0x0000000607067291 */ /* 0x010fcc000f8ec0ff */
[----:B------:R-:W-:Y:S01]  /*13c0*/  LEA R10, R2, UR6, 0x2 ;  /* 0x00000006020a7c11 */ /* 0x000fe2000f8e10ff */
[----:B0-----:R-:W-:-:S04]  /*13d0*/  IMAD.WIDE.U32 R6, R0, R11, UR4 ;  /* 0x0000000400067e25 */ /* 0x001fc8000f8e000b */
[----:B------:R-:W-:Y:S01]  /*13e0*/  IMAD R3, R4, R3, R11 ;  /* 0x0000000304037224 */ /* 0x000fe200078e020b */
[----:B-1----:R-:W-:Y:S01]  /*13f0*/  IADD3 R8, P0, PT, R6, R9, RZ ;  /* 0x0000000906087210 */ /* 0x002fe20007f1e0ff */
[----:B------:R-:W-:Y:S02]  /*1400*/  IMAD.MOV R4, RZ, RZ, -R4 ;  /* 0x000000ffff047224 */ /* 0x000fe400078e0a04 */
[----:B------:R-:W-:Y:S01]  /*1410*/  IMAD R2, R3, R0, R9 ;  /* 0x0000000003027224 */ /* 0x000fe200078e0209 */
[----:B-----5:R-:W-:Y:S01]  /*1420*/  LEA R6, P2, R8, UR10, 0x2 ;  /* 0x0000000a08067c11 */ /* 0x020fe2000f8410ff */
[----:B------:R-:W-:-:S05]  /*1430*/  IMAD.X R7, RZ, RZ, R7, P0 ;  /* 0x000000ffff077224 */ /* 0x000fca00000e0607 */
[----:B------:R-:W-:-:S07]  /*1440*/  LEA.HI.X R7, R8, UR11, R7, 0x2, P2 ;  /* 0x0000000b08077c11 */ /* 0x000fce00090f1407 */
.L_x_27:
[----:B0-----:R0:W1:Y:S01]  /*1450*/  LDS R3, [R10] ;  /* 0x000000000a037984 */ /* 0x0010620000000800 */
[----:B------:R-:W-:Y:S02]  /*1460*/  IMAD.MOV.U32 R8, RZ, RZ, R6 ;  /* 0x000000ffff087224 */ /* 0x000fe400078e0006 */
[----:B------:R-:W-:Y:S02]  /*1470*/  IMAD.MOV.U32 R9, RZ, RZ, R7 ;  /* 0x000000ffff097224 */ /* 0x000fe400078e0007 */
[----:B------:R-:W-:Y:S02]  /*1480*/  VIADD R4, R4, 0x1 ;  /* 0x0000000104047836 */ /* 0x000fe40000000000 */
[----:B------:R-:W-:-:S03]  /*1490*/  IMAD.WIDE.U32 R6, R5, 0x4, R8 ;  /* 0x0000000405067825 */ /* 0x000fc600078e0008 */
[----:B------:R-:W-:Y:S01]  /*14a0*/  ISETP.NE.AND P0, PT, R4, RZ, PT ;  /* 0x000000ff0400720c */ /* 0x000fe20003f05270 */
[----:B0-----:R-:W-:Y:S01]  /*14b0*/  IMAD R10, R5, 0x4, R10 ;  /* 0x00000004050a7824 */ /* 0x001fe200078e020a */
[----:B-1----:R0:W-:Y:S11]  /*14c0*/  STG.E desc[UR8][R8.64], R3 ;  /* 0x0000000308007986 */ /* 0x0021f6000c101908 */
[----:B------:R-:W-:Y:S05]  /*14d0*/  @P0 BRA `(.L_x_27) ;  /* 0xfffffffc00dc0947 */ /* 0x000fea000383ffff */
.L_x_26:
[----:B------:R-:W-:Y:S05]  /*14e0*/  BSYNC.RECONVERGENT B0 ;  /* 0x0000000000007941 */ /* 0x000fea0003800200 */
.L_x_25:
[----:B------:R-:W-:Y:S05]  /*14f0*/  @!P1 EXIT ;  /* 0x000000000000994d */ /* 0x000fea0003800000 */
[----:B------:R-:W4:Y:S01]  /*1500*/  S2UR UR7, SR_CgaCtaId ;  /* 0x00000000000779c3 */ /* 0x000f220000008800 */
[----:B------:R-:W-:Y:S01]  /*1510*/  UMOV UR6, 0x400 ;  /* 0x0000040000067882 */ /* 0x000fe20000000000 */
[C-C-:B------:R-:W-:Y:S01]  /*1520*/  IMAD R0, R5.reuse, 0x2, R2.reuse ;  /* 0x0000000205007824 */ /* 0x140fe200078e0202 */
[----:B------:R-:W0:Y:S01]  /*1530*/  LDCU.64 UR10, c[0x0][0x3a8] ;  /* 0x00007500ff0a77ac */ /* 0x000e220008000a00 */
[C-C-:B------:R-:W-:Y:S02]  /*1540*/  IMAD R4, R5.reuse, 0x3, R2.reuse ;  /* 0x0000000305047824 */ /* 0x140fe400078e0202 */
[----:B--2---:R-:W-:Y:S01]  /*1550*/  IMAD.IADD R14, R5, 0x1, R2 ;  /* 0x00000001050e7824 */ /* 0x004fe200078e0202 */
[----:B----4-:R-:W-:-:S06]  /*1560*/  ULEA UR6, UR7, UR6, 0x18 ;  /* 0x0000000607067291 */ /* 0x010fcc000f8ec0ff */
[----:B0--3--:R-:W-:-:S07]  /*1570*/  LEA R16, R2, UR6, 0x2 ;  /* 0x0000000602107c11 */ /* 0x009fce000f8e10ff */
.L_x_28:
[C-C-:B0-----:R-:W-:Y:S01]  /*1580*/  IMAD R8, R5.reuse, 0x4, R16.reuse ;  /* 0x0000000405087824 */ /* 0x141fe200078e0210 */
[----:B------:R-:W0:Y:S01]  /*1590*/  LDS R3, [R16] ;  /* 0x0000000010037984 */ /* 0x000e220000000800 */
[C-C-:B------:R-:W-:Y:S01]  /*15a0*/  IMAD R10, R5.reuse, 0x8, R16.reuse ;  /* 0x00000008050a7824 */ /* 0x140fe200078e0210 */
[----:B------:R-:W-:Y:S01]  /*15b0*/  IADD3 R7, P0, PT, R2, UR4, RZ ;  /* 0x0000000402077c10 */ /* 0x000fe2000ff1e0ff */
[C---:B------:R-:W-:Y:S01]  /*15c0*/  IMAD R11, R5.reuse, 0xc, R16 ;  /* 0x0000000c050b7824 */ /* 0x040fe200078e0210 */
[----:B------:R2:W3:Y:S01]  /*15d0*/  LDS R15, [R8] ;  /* 0x00000000080f7984 */ /* 0x0004e20000000800 */
[----:B------:R-:W-:Y:S01]  /*15e0*/  IADD3 R9, P1, PT, R14, UR4, RZ ;  /* 0x000000040e097c10 */ /* 0x000fe2000ff3e0ff */
[----:B------:R-:W-:Y:S01]  /*15f0*/  IMAD R14, R5, 0x4, R14 ;  /* 0x00000004050e7824 */ /* 0x000fe200078e020e */
[----:B------:R-:W-:Y:S01]  /*1600*/  IADD3 R20, P2, PT, R0, UR4, RZ ;  /* 0x0000000400147c10 */ /* 0x000fe2000ff5e0ff */
[----:B-1----:R1:W4:Y:S01]  /*1610*/  LDS R17, [R10] ;  /* 0x000000000a117984 */ /* 0x0023220000000800 */
[----:B------:R-:W-:Y:S01]  /*1620*/  IMAD.X R12, RZ, RZ, UR5, P0 ;  /* 0x00000005ff0c7e24 */ /* 0x000fe200080e06ff */
[C---:B------:R-:W-:Y:S01]  /*1630*/  LEA R6, P0, R7.reuse, UR10, 0x2 ;  /* 0x0000000a07067c11 */ /* 0x040fe2000f8010ff */
[----:B------:R-:W-:Y:S01]  /*1640*/  IMAD.X R22, RZ, RZ, UR5, P1 ;  /* 0x00000005ff167e24 */ /* 0x000fe200088e06ff */
[----:B------:R5:W4:Y:S01]  /*1650*/  LDS R19, [R11] ;  /* 0x000000000b137984 */ /* 0x000b220000000800 */
[----:B------:R-:W-:Y:S01]  /*1660*/  IADD3 R13, P3, PT, R4, UR4, RZ ;  /* 0x00000004040d7c10 */ /* 0x000fe2000ff7e0ff */
[----:B------:R-:W-:Y:S01]  /*1670*/  IMAD.X R21, RZ, RZ, UR5, P2 ;  /* 0x00000005ff157e24 */ /* 0x000fe200090e06ff */
[----:B------:R-:W-:Y:S01]  /*1680*/  LEA.HI.X R7, R7, UR11, R12, 0x2, P0 ;  /* 0x0000000b07077c11 */ /* 0x000fe200080f140c */
[----:B------:R-:W-:Y:S01]  /*1690*/  IMAD R0, R5, 0x4, R0 ;  /* 0x0000000405007824 */ /* 0x000fe200078e0200 */
[----:B--2---:R-:W-:Y:S01]  /*16a0*/  LEA R8, P0, R9, UR10, 0x2 ;  /* 0x0000000a09087c11 */ /* 0x004fe2000f8010ff */
[----:B------:R-:W-:Y:S01]  /*16b0*/  IMAD.X R18, RZ, RZ, UR5, P3 ;  /* 0x00000005ff127e24 */ /* 0x000fe200098e06ff */
[----:B-1----:R-:W-:Y:S01]  /*16c0*/  LEA R10, P1, R20, UR10, 0x2 ;  /* 0x0000000a140a7c11 */ /* 0x002fe2000f8210ff */
[----:B------:R-:W-:Y:S01]  /*16d0*/  IMAD R4, R5, 0x4, R4 ;  /* 0x0000000405047824 */ /* 0x000fe200078e0204 */
[----:B------:R-:W-:Y:S01]  /*16e0*/  LEA R12, P2, R13, UR10, 0x2 ;  /* 0x0000000a0d0c7c11 */ /* 0x000fe2000f8410ff */
[----:B------:R-:W-:Y:S01]  /*16f0*/  IMAD R16, R5, 0x10, R16 ;  /* 0x0000001005107824 */ /* 0x000fe200078e0210 */
[----:B------:R-:W-:-:S02]  /*1700*/  LEA.HI.X R9, R9, UR11, R22, 0x2, P0 ;  /* 0x0000000b09097c11 */ /* 0x000fc400080f1416 */
[----:B-----5:R-:W-:Y:S02]  /*1710*/  LEA.HI.X R11, R20, UR11, R21, 0x2, P1 ;  /* 0x0000000b140b7c11 */ /* 0x020fe400088f1415 */
[----:B------:R-:W-:Y:S02]  /*1720*/  LEA.HI.X R13, R13, UR11, R18, 0x2, P2 ;  /* 0x0000000b0d0d7c11 */ /* 0x000fe400090f1412 */
[----:B------:R-:W-:-:S04]  /*1730*/  IADD3 R2, PT, PT, R5, R2, R5 ;  /* 0x0000000205027210 */ /* 0x000fc80007ffe005 */
[----:B------:R-:W-:-:S04]  /*1740*/  IADD3 R2, PT, PT, R5, R2, R5 ;  /* 0x0000000205027210 */ /* 0x000fc80007ffe005 */
[----:B------:R-:W-:Y:S01]  /*1750*/  ISETP.GE.U32.AND P0, PT, R2, 0x100, PT ;  /* 0x000001000200780c */ /* 0x000fe20003f06070 */
[----:B0-----:R0:W-:Y:S04]  /*1760*/  STG.E desc[UR8][R6.64], R3 ;  /* 0x0000000306007986 */ /* 0x0011e8000c101908 */
[----:B---3--:R0:W-:Y:S04]  /*1770*/  STG.E desc[UR8][R8.64], R15 ;  /* 0x0000000f08007986 */ /* 0x0081e8000c101908 */
[----:B----4-:R0:W-:Y:S04]  /*1780*/  STG.E desc[UR8][R10.64], R17 ;  /* 0x000000110a007986 */ /* 0x0101e8000c101908 */
[----:B------:R0:W-:Y:S01]  /*1790*/  STG.E desc[UR8][R12.64], R19 ;  /* 0x000000130c007986 */ /* 0x0001e2000c101908 */
[----:B------:R-:W-:Y:S05]  /*17a0*/  @!P0 BRA `(.L_x_28) ;  /* 0xfffffffc00748947 */ /* 0x000fea000383ffff */
[----:B------:R-:W-:Y:S05]  /*17b0*/  EXIT ;  /* 0x000000000000794d */ /* 0x000fea0003800000 */
.L_x_29:
        /* <DEDUP_REMOVED lines=12> */
.L_x_34:


//--------------------- .text._Z14naive_roi_histPKhiiiiiihPj --------------------------
	.section	.text._Z14naive_roi_histPKhiiiiiihPj,"ax",@progbits
	.align	128
        .global         _Z14naive_roi_histPKhiiiiiihPj
        .type           _Z14naive_roi_histPKhiiiiiihPj,@function
        .size           _Z14naive_roi_histPKhiiiiiihPj,(.L_x_35 - _Z14naive_roi_histPKhiiiiiihPj)
        .other          _Z14naive_roi_histPKhiiiiiihPj,@"STO_CUDA_ENTRY STV_DEFAULT"
_Z14naive_roi_histPKhiiiiiihPj:
.text._Z14naive_roi_histPKhiiiiiihPj:
[----:B------:R-:W-:Y:S01]  /*0000*/  LDC R1, c[0x0][0x37c] ;  /* 0x0000df00ff017b82 */ /* 0x000fe20000000800 */
[----:B------:R-:W0:Y:S07]  /*0010*/  S2R R2, SR_TID.Y ;  /* 0x0000000000027919 */ /* 0x000e2e0000002200 */
[----:B------:R-:W1:Y:S01]  /*0020*/  LDC R3, c[0x0][0x360] ;  /* 0x0000d800ff037b82 */ /* 0x000e620000000800 */
[----:B------:R-:W2:Y:S01]  /*0030*/  LDCU.64 UR6, c[0x0][0x398] ;  /* 0x00007300ff0677ac */ /* 0x000ea20008000a00 */
[----:B------:R-:W1:Y:S06]  /*0040*/  S2R R0, SR_TID.X ;  /* 0x0000000000007919 */ /* 0x000e6c0000002100 */
[----:B------:R-:W0:Y:S08]  /*0050*/  S2UR UR5, SR_CTAID.Y ;  /* 0x00000000000579c3 */ /* 0x000e300000002600 */
[----:B------:R-:W0:Y:S08]  /*0060*/  LDC R5, c[0x0][0x364] ;  /* 0x0000d900ff057b82 */ /* 0x000e300000000800 */
[----:B------:R-:W1:Y:S01]  /*0070*/  S2UR UR4, SR_CTAID.X ;  /* 0x00000000000479c3 */ /* 0x000e620000002500 */
[----:B0-----:R-:W-:-:S05]  /*0080*/  IMAD R2, R5, UR5, R2 ;  /* 0x0000000505027c24 */ /* 0x001fca000f8e0202 */
[----:B--2---:R-:W-:Y:S01]  /*0090*/  ISETP.GE.AND P0, PT, R2, UR6, PT ;  /* 0x0000000602007c0c */ /* 0x004fe2000bf06270 */
[----:B-1----:R-:W-:-:S05]  /*00a0*/  IMAD R0, R3, UR4, R0 ;  /* 0x0000000403007c24 */ /* 0x002fca000f8e0200 */
[----:B------:R-:W-:-:S13]  /*00b0*/  ISETP.GE.OR P0, PT, R0, UR7, P0 ;  /* 0x0000000700007c0c */ /* 0x000fda0008706670 */
[----:B------:R-:W-:Y:S05]  /*00c0*/  @P0 EXIT ;  /* 0x000000000000094d */ /* 0x000fea0003800000 */
[----:B------:R-:W0:Y:S01]  /*00d0*/  LDCU.64 UR6, c[0x0][0x390] ;  /* 0x00007200ff0677ac */ /* 0x000e220008000a00 */
[----:B------:R-:W1:Y:S01]  /*00e0*/  LDC.64 R4, c[0x0][0x3a8] ;  /* 0x0000ea00ff047b82 */ /* 0x000e620000000a00 */
[----:B------:R-:W-:Y:S01]  /*00f0*/  BSSY.RECONVERGENT B0, `(.L_x_30) ;  /* 0x0000013000007945 */ /* 0x000fe20003800200 */
[----:B------:R-:W2:Y:S01]  /*0100*/  LDCU.64 UR8, c[0x0][0x388] ;  /* 0x00007100ff0877ac */ /* 0x000ea20008000a00 */
[----:B------:R-:W3:Y:S01]  /*0110*/  LDCU.U8 UR4, c[0x0][0x3a0] ;  /* 0x00007400ff0477ac */ /* 0x000ee20008000000 */
[----:B0-----:R-:W-:Y:S02]  /*0120*/  VIADD R0, R0, UR6 ;  /* 0x0000000600007c36 */ /* 0x001fe40008000000 */
[----:B------:R-:W-:-:S03]  /*0130*/  VIADD R3, R2, UR7 ;  /* 0x0000000702037c36 */ /* 0x000fc60008000000 */
[C---:B--2---:R-:W-:Y:S02]  /*0140*/  ISETP.GE.AND P1, PT, R0.reuse, UR9, PT ;  /* 0x0000000900007c0c */ /* 0x044fe4000bf26270 */
[C---:B------:R-:W-:Y:S01]  /*0150*/  ISETP.GE.AND P0, PT, R3.reuse, UR8, PT ;  /* 0x0000000803007c0c */ /* 0x040fe2000bf06270 */
[----:B---3--:R-:W-:Y:S01]  /*0160*/  IMAD.U32 R2, RZ, RZ, UR4 ;  /* 0x00000004ff027e24 */ /* 0x008fe2000f8e00ff */
[----:B------:R-:W-:Y:S01]  /*0170*/  ISETP.LT.OR P1, PT, R0, RZ, P1 ;  /* 0x000000ff0000720c */ /* 0x000fe20000f21670 */
[----:B------:R-:W0:Y:S01]  /*0180*/  LDCU.64 UR4, c[0x0][0x358] ;  /* 0x00006b00ff0477ac */ /* 0x000e220008000a00 */
[----:B------:R-:W-:-:S04]  /*0190*/  ISETP.LT.OR P0, PT, R3, RZ, P0 ;  /* 0x000000ff0300720c */ /* 0x000fc80000701670 */
[----:B------:R-:W-:-:S13]  /*01a0*/  PLOP3.LUT P0, PT, P1, P0, PT, 0xf8, 0x8f ;  /* 0x00000000008f781c */ /* 0x000fda0000f01f70 */
[----:B0-----:R-:W-:Y:S05]  /*01b0*/  @P0 BRA `(.L_x_31) ;  /* 0x0000000000180947 */ /* 0x001fea0003800000 */
[----:B------:R-:W0:Y:S01]  /*01c0*/  LDCU.64 UR6, c[0x0][0x380] ;  /* 0x00007000ff0677ac */ /* 0x000e220008000a00 */
[----:B------:R-:W-:-:S05]  /*01d0*/  IMAD R3, R3, UR9, RZ ;  /* 0x0000000903037c24 */ /* 0x000fca000f8e02ff */
[----:B0-----:R-:W-:Y:S02]  /*01e0*/  IADD3 R2, P0, P1, R3, UR6, R0 ;  /* 0x0000000603027c10 */ /* 0x001fe4000f91e000 */
[----:B------:R-:W-:-:S04]  /*01f0*/  SHF.R.S32.HI R3, RZ, 0x1f, R3 ;  /* 0x0000001fff037819 */ /* 0x000fc80000011403 */
[----:B------:R-:W-:-:S05]  /*0200*/  IADD3.X R3, PT, PT, R3, UR7, RZ, P0, P1 ;  /* 0x0000000703037c10 */ /* 0x000fca00087e24ff */
[----:B------:R0:W5:Y:S02]  /*0210*/  LDG.E.U8 R2, desc[UR4][R2.64] ;  /* 0x0000000402027981 */ /* 0x000164000c1e1100 */
.L_x_31:
[----:B------:R-:W-:Y:S05]  /*0220*/  BSYNC.RECONVERGENT B0 ;  /* 0x0000000000007941 */ /* 0x000fea0003800200 */
.L_x_30:
[----:B0----5:R-:W-:Y:S01]  /*0230*/  LOP3.LUT R3, R2, 0xff, RZ, 0xc0, !PT ;  /* 0x000000ff02037812 */ /* 0x021fe200078ec0ff */
[----:B------:R-:W-:-:S04]  /*0240*/  IMAD.MOV.U32 R7, RZ, RZ, 0x1 ;  /* 0x00000001ff077424 */ /* 0x000fc800078e00ff */
[----:B-1----:R-:W-:-:S05]  /*0250*/  IMAD.WIDE.U32 R2, R3, 0x4, R4 ;  /* 0x0000000403027825 */ /* 0x002fca00078e0004 */
[----:B------:R-:W-:Y:S01]  /*0260*/  REDG.E.ADD.STRONG.GPU desc[UR4][R2.64], R7 ;  /* 0x000000070200798e */ /* 0x000fe2000c12e104 */
[----:B------:R-:W-:Y:S05]  /*0270*/  EXIT ;  /* 0x000000000000794d */ /* 0x000fea0003800000 */
.L_x_32:
        /* <DEDUP_REMOVED lines=16> */
.L_x_35:


//--------------------- .nv.shared.reserved.0     --------------------------
	.section	.nv.shared.reserved.0,"aw",@nobits
	.weak		__nv_reservedSMEM_offset_0_alias
	.size		__nv_reservedSMEM_offset_0_alias, 0, 64
	.other		__nv_reservedSMEM_offset_0_alias,@"STO_CUDA_RESERVED_SHARED STV_DEFAULT"
__nv_reservedSMEM_offset_0_alias:
	.zero		0
	.zero		64


//--------------------- .nv.shared._Z19fast_roihist_kernelPKhiiiiiihPj --------------------------
	.section	.nv.shared._Z19fast_roihist_kernelPKhiiiiiihPj,"aw",@nobits
	.sectionflags	@""
	.align	4
.nv.shared._Z19fast_roihist_kernelPKhiiiiiihPj:
	.zero		2048


//--------------------- .nv.constant0._Z15merge_histogramPKjjPj --------------------------
	.section	.nv.constant0._Z15merge_histogramPKjjPj,"a",@progbits
	.sectionflags	@""
	.align	4
.nv.constant0._Z15merge_histogramPKjjPj:
	.zero		920


//--------------------- .nv.constant0._Z19fast_roihist_kernelPKhiiiiiihPj --------------------------
	.section	.nv.constant0._Z19fast_roihist_kernelPKhiiiiiihPj,"a",@progbits
	.sectionflags	@""
	.align	4
.nv.constant0._Z19fast_roihist_kernelPKhiiiiiihPj:
	.zero		944


//--------------------- .nv.constant0._Z14naive_roi_histPKhiiiiiihPj --------------------------
	.section	.nv.constant0._Z14naive_roi_histPKhiiiiiihPj,"a",@progbits
	.sectionflags	@""
	.align	4
.nv.constant0._Z14naive_roi_histPKhiiiiiihPj:
	.zero		944


//--------------------- SYMBOLS --------------------------

	.type		.nv.reservedSmem.offset0,@object
	.size		.nv.reservedSmem.offset0,0x4
	.type		.nv.reservedSmem.cap,@object
	.size		.nv.reservedSmem.cap,0x4
